//
// Generated by NVIDIA NVVM Compiler
//
// Compiler Build ID: CL-36424714
// Cuda compilation tools, release 13.0, V13.0.88
// Based on NVVM 20.0.0
//

.version 9.0
.target sm_100
.address_size 64

	// .globl	_Z19compute_predictionsPfS_S_ii

.visible .entry _Z19compute_predictionsPfS_S_ii(
	.param .u64 .ptr .align 1 _Z19compute_predictionsPfS_S_ii_param_0,
	.param .u64 .ptr .align 1 _Z19compute_predictionsPfS_S_ii_param_1,
	.param .u64 .ptr .align 1 _Z19compute_predictionsPfS_S_ii_param_2,
	.param .u32 _Z19compute_predictionsPfS_S_ii_param_3,
	.param .u32 _Z19compute_predictionsPfS_S_ii_param_4
)
{
	.reg .pred 	%p<11>;
	.reg .b32 	%r<40>;
	.reg .b32 	%f<125>;
	.reg .b64 	%rd<31>;
	.reg .b64 	%fd<4>;

	ld.param.u64 	%rd11, [_Z19compute_predictionsPfS_S_ii_param_0];
	ld.param.u64 	%rd12, [_Z19compute_predictionsPfS_S_ii_param_1];
	ld.param.u64 	%rd10, [_Z19compute_predictionsPfS_S_ii_param_2];
	ld.param.u32 	%r24, [_Z19compute_predictionsPfS_S_ii_param_3];
	ld.param.u32 	%r23, [_Z19compute_predictionsPfS_S_ii_param_4];
	cvta.to.global.u64 	%rd1, %rd12;
	cvta.to.global.u64 	%rd2, %rd11;
	mov.u32 	%r25, %tid.x;
	mov.u32 	%r26, %ctaid.x;
	mov.u32 	%r27, %ntid.x;
	mad.lo.s32 	%r1, %r26, %r27, %r25;
	setp.ge.s32 	%p1, %r1, %r24;
	@%p1 bra 	$L__BB0_15;
	setp.lt.s32 	%p2, %r23, 1;
	mov.f32 	%f124, 0f00000000;
	@%p2 bra 	$L__BB0_14;
	mul.lo.s32 	%r2, %r23, %r1;
	and.b32  	%r3, %r23, 15;
	setp.lt.u32 	%p3, %r23, 16;
	mov.f32 	%f124, 0f00000000;
	mov.b32 	%r36, 0;
	@%p3 bra 	$L__BB0_5;
	and.b32  	%r36, %r23, 2147483632;
	neg.s32 	%r34, %r36;
	add.s64 	%rd3, %rd2, 32;
	add.s64 	%rd29, %rd1, 32;
	mov.f32 	%f124, 0f00000000;
	mov.u32 	%r33, %r2;
$L__BB0_4:
	.pragma "nounroll";
	mul.wide.s32 	%rd13, %r33, 4;
	add.s64 	%rd14, %rd3, %rd13;
	ld.global.f32 	%f18, [%rd14+-32];
	ld.global.f32 	%f19, [%rd29+-32];
	fma.rn.f32 	%f20, %f18, %f19, %f124;
	ld.global.f32 	%f21, [%rd14+-28];
	ld.global.f32 	%f22, [%rd29+-28];
	fma.rn.f32 	%f23, %f21, %f22, %f20;
	ld.global.f32 	%f24, [%rd14+-24];
	ld.global.f32 	%f25, [%rd29+-24];
	fma.rn.f32 	%f26, %f24, %f25, %f23;
	ld.global.f32 	%f27, [%rd14+-20];
	ld.global.f32 	%f28, [%rd29+-20];
	fma.rn.f32 	%f29, %f27, %f28, %f26;
	ld.global.f32 	%f30, [%rd14+-16];
	ld.global.f32 	%f31, [%rd29+-16];
	fma.rn.f32 	%f32, %f30, %f31, %f29;
	ld.global.f32 	%f33, [%rd14+-12];
	ld.global.f32 	%f34, [%rd29+-12];
	fma.rn.f32 	%f35, %f33, %f34, %f32;
	ld.global.f32 	%f36, [%rd14+-8];
	ld.global.f32 	%f37, [%rd29+-8];
	fma.rn.f32 	%f38, %f36, %f37, %f35;
	ld.global.f32 	%f39, [%rd14+-4];
	ld.global.f32 	%f40, [%rd29+-4];
	fma.rn.f32 	%f41, %f39, %f40, %f38;
	ld.global.f32 	%f42, [%rd14];
	ld.global.f32 	%f43, [%rd29];
	fma.rn.f32 	%f44, %f42, %f43, %f41;
	ld.global.f32 	%f45, [%rd14+4];
	ld.global.f32 	%f46, [%rd29+4];
	fma.rn.f32 	%f47, %f45, %f46, %f44;
	ld.global.f32 	%f48, [%rd14+8];
	ld.global.f32 	%f49, [%rd29+8];
	fma.rn.f32 	%f50, %f48, %f49, %f47;
	ld.global.f32 	%f51, [%rd14+12];
	ld.global.f32 	%f52, [%rd29+12];
	fma.rn.f32 	%f53, %f51, %f52, %f50;
	ld.global.f32 	%f54, [%rd14+16];
	ld.global.f32 	%f55, [%rd29+16];
	fma.rn.f32 	%f56, %f54, %f55, %f53;
	ld.global.f32 	%f57, [%rd14+20];
	ld.global.f32 	%f58, [%rd29+20];
	fma.rn.f32 	%f59, %f57, %f58, %f56;
	ld.global.f32 	%f60, [%rd14+24];
	ld.global.f32 	%f61, [%rd29+24];
	fma.rn.f32 	%f62, %f60, %f61, %f59;
	ld.global.f32 	%f63, [%rd14+28];
	ld.global.f32 	%f64, [%rd29+28];
	fma.rn.f32 	%f124, %f63, %f64, %f62;
	add.s32 	%r34, %r34, 16;
	add.s32 	%r33, %r33, 16;
	add.s64 	%rd29, %rd29, 64;
	setp.ne.s32 	%p4, %r34, 0;
	@%p4 bra 	$L__BB0_4;
$L__BB0_5:
	setp.eq.s32 	%p5, %r3, 0;
	@%p5 bra 	$L__BB0_14;
	and.b32  	%r11, %r23, 7;
	setp.lt.u32 	%p6, %r3, 8;
	@%p6 bra 	$L__BB0_8;
	add.s32 	%r29, %r36, %r2;
	mul.wide.s32 	%rd15, %r29, 4;
	add.s64 	%rd16, %rd2, %rd15;
	ld.global.f32 	%f66, [%rd16];
	mul.wide.u32 	%rd17, %r36, 4;
	add.s64 	%rd18, %rd1, %rd17;
	ld.global.f32 	%f67, [%rd18];
	fma.rn.f32 	%f68, %f66, %f67, %f124;
	ld.global.f32 	%f69, [%rd16+4];
	ld.global.f32 	%f70, [%rd18+4];
	fma.rn.f32 	%f71, %f69, %f70, %f68;
	ld.global.f32 	%f72, [%rd16+8];
	ld.global.f32 	%f73, [%rd18+8];
	fma.rn.f32 	%f74, %f72, %f73, %f71;
	ld.global.f32 	%f75, [%rd16+12];
	ld.global.f32 	%f76, [%rd18+12];
	fma.rn.f32 	%f77, %f75, %f76, %f74;
	ld.global.f32 	%f78, [%rd16+16];
	ld.global.f32 	%f79, [%rd18+16];
	fma.rn.f32 	%f80, %f78, %f79, %f77;
	ld.global.f32 	%f81, [%rd16+20];
	ld.global.f32 	%f82, [%rd18+20];
	fma.rn.f32 	%f83, %f81, %f82, %f80;
	ld.global.f32 	%f84, [%rd16+24];
	ld.global.f32 	%f85, [%rd18+24];
	fma.rn.f32 	%f86, %f84, %f85, %f83;
	ld.global.f32 	%f87, [%rd16+28];
	ld.global.f32 	%f88, [%rd18+28];
	fma.rn.f32 	%f124, %f87, %f88, %f86;
	add.s32 	%r36, %r36, 8;
$L__BB0_8:
	setp.eq.s32 	%p7, %r11, 0;
	@%p7 bra 	$L__BB0_14;
	and.b32  	%r14, %r23, 3;
	setp.lt.u32 	%p8, %r11, 4;
	@%p8 bra 	$L__BB0_11;
	add.s32 	%r30, %r36, %r2;
	mul.wide.s32 	%rd19, %r30, 4;
	add.s64 	%rd20, %rd2, %rd19;
	ld.global.f32 	%f90, [%rd20];
	mul.wide.u32 	%rd21, %r36, 4;
	add.s64 	%rd22, %rd1, %rd21;
	ld.global.f32 	%f91, [%rd22];
	fma.rn.f32 	%f92, %f90, %f91, %f124;
	ld.global.f32 	%f93, [%rd20+4];
	ld.global.f32 	%f94, [%rd22+4];
	fma.rn.f32 	%f95, %f93, %f94, %f92;
	ld.global.f32 	%f96, [%rd20+8];
	ld.global.f32 	%f97, [%rd22+8];
	fma.rn.f32 	%f98, %f96, %f97, %f95;
	ld.global.f32 	%f99, [%rd20+12];
	ld.global.f32 	%f100, [%rd22+12];
	fma.rn.f32 	%f124, %f99, %f100, %f98;
	add.s32 	%r36, %r36, 4;
$L__BB0_11:
	setp.eq.s32 	%p9, %r14, 0;
	@%p9 bra 	$L__BB0_14;
	mul.wide.u32 	%rd23, %r36, 4;
	add.s64 	%rd30, %rd1, %rd23;
	add.s32 	%r39, %r36, %r2;
	neg.s32 	%r38, %r14;
$L__BB0_13:
	.pragma "nounroll";
	mul.wide.s32 	%rd24, %r39, 4;
	add.s64 	%rd25, %rd2, %rd24;
	ld.global.f32 	%f101, [%rd25];
	ld.global.f32 	%f102, [%rd30];
	fma.rn.f32 	%f124, %f101, %f102, %f124;
	add.s64 	%rd30, %rd30, 4;
	add.s32 	%r39, %r39, 1;
	add.s32 	%r38, %r38, 1;
	setp.ne.s32 	%p10, %r38, 0;
	@%p10 bra 	$L__BB0_13;
$L__BB0_14:
	fma.rn.f32 	%f103, %f124, 0fBBBB989D, 0f3F000000;
	cvt.sat.f32.f32 	%f104, %f103;
	mov.f32 	%f105, 0f4B400001;
	mov.f32 	%f106, 0f437C0000;
	fma.rm.f32 	%f107, %f104, %f106, %f105;
	add.f32 	%f108, %f107, 0fCB40007F;
	neg.f32 	%f109, %f108;
	fma.rn.f32 	%f110, %f124, 0fBFB8AA3B, %f109;
	fma.rn.f32 	%f111, %f124, 0fB2A57060, %f110;
	mov.b32 	%r31, %f107;
	shl.b32 	%r32, %r31, 23;
	mov.b32 	%f112, %r32;
	ex2.approx.ftz.f32 	%f113, %f111;
	mul.f32 	%f114, %f113, %f112;
	cvt.f64.f32 	%fd1, %f114;
	add.f64 	%fd2, %fd1, 0d3FF0000000000000;
	rcp.rn.f64 	%fd3, %fd2;
	cvt.rn.f32.f64 	%f115, %fd3;
	cvta.to.global.u64 	%rd26, %rd10;
	mul.wide.s32 	%rd27, %r1, 4;
	add.s64 	%rd28, %rd26, %rd27;
	st.global.f32 	[%rd28], %f115;
$L__BB0_15:
	ret;

}
	// .globl	_Z14update_weightsPfS_S_S_iif
.visible .entry _Z14update_weightsPfS_S_S_iif(
	.param .u64 .ptr .align 1 _Z14update_weightsPfS_S_S_iif_param_0,
	.param .u64 .ptr .align 1 _Z14update_weightsPfS_S_S_iif_param_1,
	.param .u64 .ptr .align 1 _Z14update_weightsPfS_S_S_iif_param_2,
	.param .u64 .ptr .align 1 _Z14update_weightsPfS_S_S_iif_param_3,
	.param .u32 _Z14update_weightsPfS_S_S_iif_param_4,
	.param .u32 _Z14update_weightsPfS_S_S_iif_param_5,
	.param .f32 _Z14update_weightsPfS_S_S_iif_param_6
)
{
	.reg .pred 	%p<11>;
	.reg .b32 	%r<28>;
	.reg .b32 	%f<104>;
	.reg .b64 	%rd<50>;

	ld.param.u64 	%rd11, [_Z14update_weightsPfS_S_S_iif_param_0];
	ld.param.u64 	%rd12, [_Z14update_weightsPfS_S_S_iif_param_1];
	ld.param.u64 	%rd10, [_Z14update_weightsPfS_S_S_iif_param_2];
	ld.param.u64 	%rd13, [_Z14update_weightsPfS_S_S_iif_param_3];
	ld.param.u32 	%r16, [_Z14update_weightsPfS_S_S_iif_param_4];
	ld.param.u32 	%r17, [_Z14update_weightsPfS_S_S_iif_param_5];
	ld.param.f32 	%f13, [_Z14update_weightsPfS_S_S_iif_param_6];
	cvta.to.global.u64 	%rd1, %rd11;
	cvta.to.global.u64 	%rd2, %rd12;
	cvta.to.global.u64 	%rd3, %rd13;
	mov.u32 	%r1, %tid.x;
	setp.ge.s32 	%p1, %r1, %r17;
	@%p1 bra 	$L__BB1_14;
	setp.lt.s32 	%p2, %r16, 1;
	mov.f32 	%f103, 0f00000000;
	@%p2 bra 	$L__BB1_13;
	and.b32  	%r2, %r16, 7;
	setp.lt.u32 	%p3, %r16, 8;
	mov.f32 	%f103, 0f00000000;
	mov.b32 	%r26, 0;
	@%p3 bra 	$L__BB1_5;
	and.b32  	%r26, %r16, 2147483640;
	neg.s32 	%r24, %r26;
	shl.b32 	%r5, %r17, 3;
	add.s64 	%rd49, %rd3, 16;
	add.s64 	%rd48, %rd2, 16;
	mov.f32 	%f103, 0f00000000;
	mul.wide.s32 	%rd16, %r17, 4;
	mov.u32 	%r23, %r1;
$L__BB1_4:
	.pragma "nounroll";
	ld.global.f32 	%f18, [%rd49+-16];
	ld.global.f32 	%f19, [%rd48+-16];
	sub.f32 	%f20, %f18, %f19;
	mul.wide.s32 	%rd14, %r23, 4;
	add.s64 	%rd15, %rd1, %rd14;
	ld.global.f32 	%f21, [%rd15];
	fma.rn.f32 	%f22, %f20, %f21, %f103;
	ld.global.f32 	%f23, [%rd49+-12];
	ld.global.f32 	%f24, [%rd48+-12];
	sub.f32 	%f25, %f23, %f24;
	add.s64 	%rd17, %rd15, %rd16;
	ld.global.f32 	%f26, [%rd17];
	fma.rn.f32 	%f27, %f25, %f26, %f22;
	ld.global.f32 	%f28, [%rd49+-8];
	ld.global.f32 	%f29, [%rd48+-8];
	sub.f32 	%f30, %f28, %f29;
	add.s64 	%rd18, %rd17, %rd16;
	ld.global.f32 	%f31, [%rd18];
	fma.rn.f32 	%f32, %f30, %f31, %f27;
	ld.global.f32 	%f33, [%rd49+-4];
	ld.global.f32 	%f34, [%rd48+-4];
	sub.f32 	%f35, %f33, %f34;
	add.s64 	%rd19, %rd18, %rd16;
	ld.global.f32 	%f36, [%rd19];
	fma.rn.f32 	%f37, %f35, %f36, %f32;
	ld.global.f32 	%f38, [%rd49];
	ld.global.f32 	%f39, [%rd48];
	sub.f32 	%f40, %f38, %f39;
	add.s64 	%rd20, %rd19, %rd16;
	ld.global.f32 	%f41, [%rd20];
	fma.rn.f32 	%f42, %f40, %f41, %f37;
	ld.global.f32 	%f43, [%rd49+4];
	ld.global.f32 	%f44, [%rd48+4];
	sub.f32 	%f45, %f43, %f44;
	add.s64 	%rd21, %rd20, %rd16;
	ld.global.f32 	%f46, [%rd21];
	fma.rn.f32 	%f47, %f45, %f46, %f42;
	ld.global.f32 	%f48, [%rd49+8];
	ld.global.f32 	%f49, [%rd48+8];
	sub.f32 	%f50, %f48, %f49;
	add.s64 	%rd22, %rd21, %rd16;
	ld.global.f32 	%f51, [%rd22];
	fma.rn.f32 	%f52, %f50, %f51, %f47;
	ld.global.f32 	%f53, [%rd49+12];
	ld.global.f32 	%f54, [%rd48+12];
	sub.f32 	%f55, %f53, %f54;
	add.s64 	%rd23, %rd22, %rd16;
	ld.global.f32 	%f56, [%rd23];
	fma.rn.f32 	%f103, %f55, %f56, %f52;
	add.s32 	%r24, %r24, 8;
	add.s32 	%r23, %r23, %r5;
	add.s64 	%rd49, %rd49, 32;
	add.s64 	%rd48, %rd48, 32;
	setp.ne.s32 	%p4, %r24, 0;
	@%p4 bra 	$L__BB1_4;
$L__BB1_5:
	setp.eq.s32 	%p5, %r2, 0;
	@%p5 bra 	$L__BB1_13;
	and.b32  	%r11, %r16, 3;
	setp.lt.u32 	%p6, %r2, 4;
	@%p6 bra 	$L__BB1_8;
	mul.wide.u32 	%rd24, %r26, 4;
	add.s64 	%rd25, %rd3, %rd24;
	ld.global.f32 	%f58, [%rd25];
	add.s64 	%rd26, %rd2, %rd24;
	ld.global.f32 	%f59, [%rd26];
	sub.f32 	%f60, %f58, %f59;
	mad.lo.s32 	%r19, %r26, %r17, %r1;
	mul.wide.s32 	%rd27, %r19, 4;
	add.s64 	%rd28, %rd1, %rd27;
	ld.global.f32 	%f61, [%rd28];
	fma.rn.f32 	%f62, %f60, %f61, %f103;
	ld.global.f32 	%f63, [%rd25+4];
	ld.global.f32 	%f64, [%rd26+4];
	sub.f32 	%f65, %f63, %f64;
	mul.wide.s32 	%rd29, %r17, 4;
	add.s64 	%rd30, %rd28, %rd29;
	ld.global.f32 	%f66, [%rd30];
	fma.rn.f32 	%f67, %f65, %f66, %f62;
	ld.global.f32 	%f68, [%rd25+8];
	ld.global.f32 	%f69, [%rd26+8];
	sub.f32 	%f70, %f68, %f69;
	add.s64 	%rd31, %rd30, %rd29;
	ld.global.f32 	%f71, [%rd31];
	fma.rn.f32 	%f72, %f70, %f71, %f67;
	ld.global.f32 	%f73, [%rd25+12];
	ld.global.f32 	%f74, [%rd26+12];
	sub.f32 	%f75, %f73, %f74;
	add.s64 	%rd32, %rd31, %rd29;
	ld.global.f32 	%f76, [%rd32];
	fma.rn.f32 	%f103, %f75, %f76, %f72;
	add.s32 	%r26, %r26, 4;
$L__BB1_8:
	setp.eq.s32 	%p7, %r11, 0;
	@%p7 bra 	$L__BB1_13;
	setp.eq.s32 	%p8, %r11, 1;
	@%p8 bra 	$L__BB1_11;
	mul.wide.u32 	%rd33, %r26, 4;
	add.s64 	%rd34, %rd3, %rd33;
	ld.global.f32 	%f78, [%rd34];
	add.s64 	%rd35, %rd2, %rd33;
	ld.global.f32 	%f79, [%rd35];
	sub.f32 	%f80, %f78, %f79;
	mad.lo.s32 	%r20, %r26, %r17, %r1;
	mul.wide.s32 	%rd36, %r20, 4;
	add.s64 	%rd37, %rd1, %rd36;
	ld.global.f32 	%f81, [%rd37];
	fma.rn.f32 	%f82, %f80, %f81, %f103;
	ld.global.f32 	%f83, [%rd34+4];
	ld.global.f32 	%f84, [%rd35+4];
	sub.f32 	%f85, %f83, %f84;
	mul.wide.s32 	%rd38, %r17, 4;
	add.s64 	%rd39, %rd37, %rd38;
	ld.global.f32 	%f86, [%rd39];
	fma.rn.f32 	%f103, %f85, %f86, %f82;
	add.s32 	%r26, %r26, 2;
$L__BB1_11:
	and.b32  	%r21, %r16, 1;
	setp.eq.b32 	%p9, %r21, 1;
	not.pred 	%p10, %p9;
	@%p10 bra 	$L__BB1_13;
	mul.wide.u32 	%rd40, %r26, 4;
	add.s64 	%rd41, %rd3, %rd40;
	ld.global.f32 	%f87, [%rd41];
	add.s64 	%rd42, %rd2, %rd40;
	ld.global.f32 	%f88, [%rd42];
	sub.f32 	%f89, %f87, %f88;
	mad.lo.s32 	%r22, %r26, %r17, %r1;
	mul.wide.s32 	%rd43, %r22, 4;
	add.s64 	%rd44, %rd1, %rd43;
	ld.global.f32 	%f90, [%rd44];
	fma.rn.f32 	%f103, %f89, %f90, %f103;
$L__BB1_13:
	mul.f32 	%f91, %f13, %f103;
	cvt.rn.f32.s32 	%f92, %r16;
	div.rn.f32 	%f93, %f91, %f92;
	cvta.to.global.u64 	%rd45, %rd10;
	mul.wide.u32 	%rd46, %r1, 4;
	add.s64 	%rd47, %rd45, %rd46;
	ld.global.f32 	%f94, [%rd47];
	sub.f32 	%f95, %f94, %f93;
	st.global.f32 	[%rd47], %f95;
$L__BB1_14:
	ret;

}


// ===== COMPILED SASS (sm_100) =====

	.target	sm_100

	.elftype	@"ET_EXEC"


//--------------------- .note.nv.tkinfo           --------------------------
	.section	.note.nv.tkinfo,"",@"SHT_NOTE"
	.sectionflags	@"SHF_NOTE_NV_TKINFO"
	.tkinfo
        /*0018*/ 	.word	0x00000002
        /*0030*/ 	.string	""
        /*0030*/ 	.string	"ptxas"
        /*0030*/ 	.string	"Cuda compilation tools, release 13.0, V13.0.88"
        /*0030*/ 	.string	"Build cuda_13.0.r13.0/compiler.36424714_0"
        /*0030*/ 	.string	"-arch sm_100 -m 64 "



//--------------------- .note.nv.cuinfo           --------------------------
	.section	.note.nv.cuinfo,"",@"SHT_NOTE"
	.sectionflags	@"SHF_NOTE_NV_CUINFO"
        /*0018*/ 	.short	0x0002
        /*001a*/ 	.short	0x0064
        /*001c*/ 	.short	0x0082
	.zero		2


//--------------------- .nv.info                  --------------------------
	.section	.nv.info,"",@"SHT_CUDA_INFO"
	.align	4


	//----- nvinfo : EIATTR_REGCOUNT
	.align		4
        /*0000*/ 	.byte	0x04, 0x2f
        /*0002*/ 	.short	(.L_1 - .L_0)
	.align		4
.L_0:
        /*0004*/ 	.word	index@(_Z19compute_predictionsPfS_S_ii)
        /*0008*/ 	.word	0x0000001e


	//----- nvinfo : EIATTR_FRAME_SIZE
	.align		4
.L_1:
        /*000c*/ 	.byte	0x04, 0x11
        /*000e*/ 	.short	(.L_3 - .L_2)
	.align		4
.L_2:
        /*0010*/ 	.word	index@($__internal_1_$__cuda_sm20_dblrcp_rn_slowpath_v3)
        /*0014*/ 	.word	0x00000000


	//----- nvinfo : EIATTR_FRAME_SIZE
	.align		4
.L_3:
        /*0018*/ 	.byte	0x04, 0x11
        /*001a*/ 	.short	(.L_5 - .L_4)
	.align		4
.L_4:
        /*001c*/ 	.word	index@(_Z19compute_predictionsPfS_S_ii)
        /*0020*/ 	.word	0x00000000


	//----- nvinfo : EIATTR_REGCOUNT
	.align		4
.L_5:
        /*0024*/ 	.byte	0x04, 0x2f
        /*0026*/ 	.short	(.L_7 - .L_6)
	.align		4
.L_6:
        /*0028*/ 	.word	index@(_Z14update_weightsPfS_S_S_iif)
        /*002c*/ 	.word	0x00000020


	//----- nvinfo : EIATTR_FRAME_SIZE
	.align		4
.L_7:
        /*0030*/ 	.byte	0x04, 0x11
        /*0032*/ 	.short	(.L_9 - .L_8)
	.align		4
.L_8:
        /*0034*/ 	.word	index@($__internal_0_$__cuda_sm3x_div_rn_noftz_f32_slowpath)
        /*0038*/ 	.word	0x00000000


	//----- nvinfo : EIATTR_FRAME_SIZE
	.align		4
.L_9:
        /*003c*/ 	.byte	0x04, 0x11
        /*003e*/ 	.short	(.L_11 - .L_10)
	.align		4
.L_10:
        /*0040*/ 	.word	index@(_Z14update_weightsPfS_S_S_iif)
        /*0044*/ 	.word	0x00000000


	//----- nvinfo : EIATTR_MIN_STACK_SIZE
	.align		4
.L_11:
        /*0048*/ 	.byte	0x04, 0x12
        /*004a*/ 	.short	(.L_13 - .L_12)
	.align		4
.L_12:
        /*004c*/ 	.word	index@(_Z14update_weightsPfS_S_S_iif)
        /*0050*/ 	.word	0x00000000


	//----- nvinfo : EIATTR_MIN_STACK_SIZE
	.align		4
.L_13:
        /*0054*/ 	.byte	0x04, 0x12
        /*0056*/ 	.short	(.L_15 - .L_14)
	.align		4
.L_14:
        /*0058*/ 	.word	index@(_Z19compute_predictionsPfS_S_ii)
        /*005c*/ 	.word	0x00000000
.L_15:


//--------------------- .nv.compat                --------------------------
	.section	.nv.compat,"",@"SHT_CUDA_COMPAT_INFO"
	.align	4
        /*0000*/ 	.byte	0x02, 0x09, 0x00, 0x00, 0x02, 0x02, 0x01, 0x00, 0x02, 0x05, 0x05, 0x00, 0x03, 0x07, 0x01, 0x01
        /*0010*/ 	.byte	0x02, 0x03, 0x00, 0x00, 0x02, 0x06, 0x01, 0x00, 0x04, 0x0b, 0x08, 0x00, 0x01, 0x00, 0x00, 0x00
        /*0020*/ 	.byte	0x00, 0x00, 0x00, 0x00


//--------------------- .nv.info._Z14update_weightsPfS_S_S_iif --------------------------
	.section	.nv.info._Z14update_weightsPfS_S_S_iif,"",@"SHT_CUDA_INFO"
	.sectionflags	@""
	.align	4


	//----- nvinfo : EIATTR_CUDA_API_VERSION
	.align		4
        /*0000*/ 	.byte	0x04, 0x37
        /*0002*/ 	.short	(.L_17 - .L_16)
.L_16:
        /*0004*/ 	.word	0x00000082


	//----- nvinfo : EIATTR_KPARAM_INFO
	.align		4
.L_17:
        /*0008*/ 	.byte	0x04, 0x17
        /*000a*/ 	.short	(.L_19 - .L_18)
.L_18:
        /*000c*/ 	.word	0x00000000
        /*0010*/ 	.short	0x0006
        /*0012*/ 	.short	0x0028
        /*0014*/ 	.byte	0x00, 0xf0, 0x11, 0x00


	//----- nvinfo : EIATTR_KPARAM_INFO
	.align		4
.L_19:
        /*0018*/ 	.byte	0x04, 0x17
        /*001a*/ 	.short	(.L_21 - .L_20)
.L_20:
        /*001c*/ 	.word	0x00000000
        /*0020*/ 	.short	0x0005
        /*0022*/ 	.short	0x0024
        /*0024*/ 	.byte	0x00, 0xf0, 0x11, 0x00


	//----- nvinfo : EIATTR_KPARAM_INFO
	.align		4
.L_21:
        /*0028*/ 	.byte	0x04, 0x17
        /*002a*/ 	.short	(.L_23 - .L_22)
.L_22:
        /*002c*/ 	.word	0x00000000
        /*0030*/ 	.short	0x0004
        /*0032*/ 	.short	0x0020
        /*0034*/ 	.byte	0x00, 0xf0, 0x11, 0x00


	//----- nvinfo : EIATTR_KPARAM_INFO
	.align		4
.L_23:
        /*0038*/ 	.byte	0x04, 0x17
        /*003a*/ 	.short	(.L_25 - .L_24)
.L_24:
        /*003c*/ 	.word	0x00000000
        /*0040*/ 	.short	0x0003
        /*0042*/ 	.short	0x0018
        /*0044*/ 	.byte	0x00, 0xf5, 0x21, 0x00


	//----- nvinfo : EIATTR_KPARAM_INFO
	.align		4
.L_25:
        /*0048*/ 	.byte	0x04, 0x17
        /*004a*/ 	.short	(.L_27 - .L_26)
.L_26:
        /*004c*/ 	.word	0x00000000
        /*0050*/ 	.short	0x0002
        /*0052*/ 	.short	0x0010
        /*0054*/ 	.byte	0x00, 0xf5, 0x21, 0x00


	//----- nvinfo : EIATTR_KPARAM_INFO
	.align		4
.L_27:
        /*0058*/ 	.byte	0x04, 0x17
        /*005a*/ 	.short	(.L_29 - .L_28)
.L_28:
        /*005c*/ 	.word	0x00000000
        /*0060*/ 	.short	0x0001
        /*0062*/ 	.short	0x0008
        /*0064*/ 	.byte	0x00, 0xf5, 0x21, 0x00


	//----- nvinfo : EIATTR_KPARAM_INFO
	.align		4
.L_29:
        /*0068*/ 	.byte	0x04, 0x17
        /*006a*/ 	.short	(.L_31 - .L_30)
.L_30:
        /*006c*/ 	.word	0x00000000
        /*0070*/ 	.short	0x0000
        /*0072*/ 	.short	0x0000
        /*0074*/ 	.byte	0x00, 0xf5, 0x21, 0x00


	//----- nvinfo : EIATTR_SPARSE_MMA_MASK
	.align		4
.L_31:
        /*0078*/ 	.byte	0x03, 0x50
        /*007a*/ 	.short	0x0000


	//----- nvinfo : EIATTR_MAXREG_COUNT
	.align		4
        /*007c*/ 	.byte	0x03, 0x1b
        /*007e*/ 	.short	0x00ff


	//----- nvinfo : EIATTR_MERCURY_ISA_VERSION
	.align		4
        /*0080*/ 	.byte	0x03, 0x5f
        /*0082*/ 	.short	0x0101


	//----- nvinfo : EIATTR_VRC_CTA_INIT_COUNT
	.align		4
        /*0084*/ 	.byte	0x02, 0x4a
	.zero		1
	.zero		1


	//----- nvinfo : EIATTR_EXIT_INSTR_OFFSETS
	.align		4
        /*0088*/ 	.byte	0x04, 0x1c
        /*008a*/ 	.short	(.L_33 - .L_32)


	//   ....[0]....
.L_32:
        /*008c*/ 	.word	0x00000040


	//   ....[1]....
        /*0090*/ 	.word	0x00000b30


	//----- nvinfo : EIATTR_CRS_STACK_SIZE
	.align		4
.L_33:
        /*0094*/ 	.byte	0x04, 0x1e
        /*0096*/ 	.short	(.L_35 - .L_34)
.L_34:
        /*0098*/ 	.word	0x00000000


	//----- nvinfo : EIATTR_CBANK_PARAM_SIZE
	.align		4
.L_35:
        /*009c*/ 	.byte	0x03, 0x19
        /*009e*/ 	.short	0x002c


	//----- nvinfo : EIATTR_PARAM_CBANK
	.align		4
        /*00a0*/ 	.byte	0x04, 0x0a
        /*00a2*/ 	.short	(.L_37 - .L_36)
	.align		4
.L_36:
        /*00a4*/ 	.word	index@(.nv.constant0._Z14update_weightsPfS_S_S_iif)
        /*00a8*/ 	.short	0x0380
        /*00aa*/ 	.short	0x002c


	//----- nvinfo : EIATTR_SW_WAR
	.align		4
.L_37:
        /*00ac*/ 	.byte	0x04, 0x36
        /*00ae*/ 	.short	(.L_39 - .L_38)
.L_38:
        /*00b0*/ 	.word	0x00000008
.L_39:


//--------------------- .nv.info._Z19compute_predictionsPfS_S_ii --------------------------
	.section	.nv.info._Z19compute_predictionsPfS_S_ii,"",@"SHT_CUDA_INFO"
	.sectionflags	@""
	.align	4


	//----- nvinfo : EIATTR_CUDA_API_VERSION
	.align		4
        /*0000*/ 	.byte	0x04, 0x37
        /*0002*/ 	.short	(.L_41 - .L_40)
.L_40:
        /*0004*/ 	.word	0x00000082


	//----- nvinfo : EIATTR_KPARAM_INFO
	.align		4
.L_41:
        /*0008*/ 	.byte	0x04, 0x17
        /*000a*/ 	.short	(.L_43 - .L_42)
.L_42:
        /*000c*/ 	.word	0x00000000
        /*0010*/ 	.short	0x0004
        /*0012*/ 	.short	0x001c
        /*0014*/ 	.byte	0x00, 0xf0, 0x11, 0x00


	//----- nvinfo : EIATTR_KPARAM_INFO
	.align		4
.L_43:
        /*0018*/ 	.byte	0x04, 0x17
        /*001a*/ 	.short	(.L_45 - .L_44)
.L_44:
        /*001c*/ 	.word	0x00000000
        /*0020*/ 	.short	0x0003
        /*0022*/ 	.short	0x0018
        /*0024*/ 	.byte	0x00, 0xf0, 0x11, 0x00


	//----- nvinfo : EIATTR_KPARAM_INFO
	.align		4
.L_45:
        /*0028*/ 	.byte	0x04, 0x17
        /*002a*/ 	.short	(.L_47 - .L_46)
.L_46:
        /*002c*/ 	.word	0x00000000
        /*0030*/ 	.short	0x0002
        /*0032*/ 	.short	0x0010
        /*0034*/ 	.byte	0x00, 0xf5, 0x21, 0x00


	//----- nvinfo : EIATTR_KPARAM_INFO
	.align		4
.L_47:
        /*0038*/ 	.byte	0x04, 0x17
        /*003a*/ 	.short	(.L_49 - .L_48)
.L_48:
        /*003c*/ 	.word	0x00000000
        /*0040*/ 	.short	0x0001
        /*0042*/ 	.short	0x0008
        /*0044*/ 	.byte	0x00, 0xf5, 0x21, 0x00


	//----- nvinfo : EIATTR_KPARAM_INFO
	.align		4
.L_49:
        /*0048*/ 	.byte	0x04, 0x17
        /*004a*/ 	.short	(.L_51 - .L_50)
.L_50:
        /*004c*/ 	.word	0x00000000
        /*0050*/ 	.short	0x0000
        /*0052*/ 	.short	0x0000
        /*0054*/ 	.byte	0x00, 0xf5, 0x21, 0x00


	//----- nvinfo : EIATTR_SPARSE_MMA_MASK
	.align		4
.L_51:
        /*0058*/ 	.byte	0x03, 0x50
        /*005a*/ 	.short	0x0000


	//----- nvinfo : EIATTR_MAXREG_COUNT
	.align		4
        /*005c*/ 	.byte	0x03, 0x1b
        /*005e*/ 	.short	0x00ff


	//----- nvinfo : EIATTR_MERCURY_ISA_VERSION
	.align		4
        /*0060*/ 	.byte	0x03, 0x5f
        /*0062*/ 	.short	0x0101


	//----- nvinfo : EIATTR_VRC_CTA_INIT_COUNT
	.align		4
        /*0064*/ 	.byte	0x02, 0x4a
	.zero		1
	.zero		1


	//----- nvinfo : EIATTR_EXIT_INSTR_OFFSETS
	.align		4
        /*0068*/ 	.byte	0x04, 0x1c
        /*006a*/ 	.short	(.L_53 - .L_52)


	//   ....[0]....
.L_52:
        /*006c*/ 	.word	0x00000070


	//   ....[1]....
        /*0070*/ 	.word	0x00000c50


	//----- nvinfo : EIATTR_CRS_STACK_SIZE
	.align		4
.L_53:
        /*0074*/ 	.byte	0x04, 0x1e
        /*0076*/ 	.short	(.L_55 - .L_54)
.L_54:
        /*0078*/ 	.word	0x00000000


	//----- nvinfo : EIATTR_CBANK_PARAM_SIZE
	.align		4
.L_55:
        /*007c*/ 	.byte	0x03, 0x19
        /*007e*/ 	.short	0x0020


	//----- nvinfo : EIATTR_PARAM_CBANK
	.align		4
        /*0080*/ 	.byte	0x04, 0x0a
        /*0082*/ 	.short	(.L_57 - .L_56)
	.align		4
.L_56:
        /*0084*/ 	.word	index@(.nv.constant0._Z19compute_predictionsPfS_S_ii)
        /*0088*/ 	.short	0x0380
        /*008a*/ 	.short	0x0020


	//----- nvinfo : EIATTR_SW_WAR
	.align		4
.L_57:
        /*008c*/ 	.byte	0x04, 0x36
        /*008e*/ 	.short	(.L_59 - .L_58)
.L_58:
        /*0090*/ 	.word	0x00000008
.L_59:


//--------------------- .nv.callgraph             --------------------------
	.section	.nv.callgraph,"",@"SHT_CUDA_CALLGRAPH"
	.align	4
	.sectionentsize	8
	.align		4
        /*0000*/ 	.word	0x00000000
	.align		4
        /*0004*/ 	.word	0xffffffff
	.align		4
        /*0008*/ 	.word	0x00000000
	.align		4
        /*000c*/ 	.word	0xfffffffe
	.align		4
        /*0010*/ 	.word	0x00000000
	.align		4
        /*0014*/ 	.word	0xfffffffd
	.align		4
        /*0018*/ 	.word	0x00000000
	.align		4
        /*001c*/ 	.word	0xfffffffc


//--------------------- .text._Z14update_weightsPfS_S_S_iif --------------------------
	.section	.text._Z14update_weightsPfS_S_S_iif,"ax",@progbits
	.align	128
        .global         _Z14update_weightsPfS_S_S_iif
        .type           _Z14update_weightsPfS_S_S_iif,@function
        .size           _Z14update_weightsPfS_S_S_iif,(.L_x_31 - _Z14update_weightsPfS_S_S_iif)
        .other          _Z14update_weightsPfS_S_S_iif,@"STO_CUDA_ENTRY STV_DEFAULT"
_Z14update_weightsPfS_S_S_iif:
.text._Z14update_weightsPfS_S_S_iif:
[----:B------:R-:W-:Y:S01]  /*0000*/  LDC R1, c[0x0][0x37c] ;  /* 0x0000df00ff017b82 */ /* 0x000fe20000000800 */
[----:B------:R-:W0:Y:S07]  /*0010*/  S2R R14, SR_TID.X ;  /* 0x00000000000e7919 */ /* 0x000e2e0000002100 */
[----:B------:R-:W0:Y:S02]  /*0020*/  LDC R15, c[0x0][0x3a4] ;  /* 0x0000e900ff0f7b82 */ /* 0x000e240000000800 */
[----:B0-----:R-:W-:-:S13]  /*0030*/  ISETP.GE.AND P0, PT, R14, R15, PT ;  /* 0x0000000f0e00720c */ /* 0x001fda0003f06270 */
[----:B------:R-:W-:Y:S05]  /*0040*/  @P0 EXIT ;  /* 0x000000000000094d */ /* 0x000fea0003800000 */
[----:B------:R-:W0:Y:S01]  /*0050*/  LDC R16, c[0x0][0x3a0] ;  /* 0x0000e800ff107b82 */ /* 0x000e220000000800 */
[----:B------:R-:W1:Y:S01]  /*0060*/  LDCU.64 UR8, c[0x0][0x358] ;  /* 0x00006b00ff0877ac */ /* 0x000e620008000a00 */
[----:B------:R-:W-:Y:S01]  /*0070*/  HFMA2 R0, -RZ, RZ, 0, 0 ;  /* 0x00000000ff007431 */ /* 0x000fe200000001ff */
[----:B0-----:R-:W-:-:S13]  /*0080*/  ISETP.GE.AND P0, PT, R16, 0x1, PT ;  /* 0x000000011000780c */ /* 0x001fda0003f06270 */
[----:B-1----:R-:W-:Y:S05]  /*0090*/  @!P0 BRA `(.L_x_0) ;  /* 0x0000000800508947 */ /* 0x002fea0003800000 */
[C---:B------:R-:W-:Y:S01]  /*00a0*/  ISETP.GE.U32.AND P1, PT, R16.reuse, 0x8, PT ;  /* 0x000000081000780c */ /* 0x040fe20003f26070 */
[----:B------:R-:W-:Y:S01]  /*00b0*/  IMAD.MOV.U32 R19, RZ, RZ, RZ ;  /* 0x000000ffff137224 */ /* 0x000fe200078e00ff */
[----:B------:R-:W-:Y:S02]  /*00c0*/  LOP3.LUT R17, R16, 0x7, RZ, 0xc0, !PT ;  /* 0x0000000710117812 */ /* 0x000fe400078ec0ff */
[----:B------:R-:W-:Y:S02]  /*00d0*/  MOV R0, RZ ;  /* 0x000000ff00007202 */ /* 0x000fe40000000f00 */
[----:B------:R-:W-:-:S07]  /*00e0*/  ISETP.NE.AND P0, PT, R17, RZ, PT ;  /* 0x000000ff1100720c */ /* 0x000fce0003f05270 */
[----:B------:R-:W-:Y:S06]  /*00f0*/  @!P1 BRA `(.L_x_1) ;  /* 0x00000004001c9947 */ /* 0x000fec0003800000 */
[----:B------:R-:W0:Y:S01]  /*0100*/  LDCU.64 UR6, c[0x0][0x398] ;  /* 0x00007300ff0677ac */ /* 0x000e220008000a00 */
[----:B------:R-:W-:Y:S02]  /*0110*/  LOP3.LUT R19, R16, 0x7ffffff8, RZ, 0xc0, !PT ;  /* 0x7ffffff810137812 */ /* 0x000fe400078ec0ff */
[----:B------:R-:W-:Y:S01]  /*0120*/  MOV R0, RZ ;  /* 0x000000ff00007202 */ /* 0x000fe20000000f00 */
[----:B------:R-:W1:Y:S01]  /*0130*/  LDCU.64 UR4, c[0x0][0x388] ;  /* 0x00007100ff0477ac */ /* 0x000e620008000a00 */
[----:B------:R-:W-:Y:S01]  /*0140*/  MOV R18, R14 ;  /* 0x0000000e00127202 */ /* 0x000fe20000000f00 */
[----:B------:R-:W-:Y:S01]  /*0150*/  IMAD.MOV R21, RZ, RZ, -R19 ;  /* 0x000000ffff157224 */ /* 0x000fe200078e0a13 */
[----:B0-----:R-:W-:Y:S02]  /*0160*/  UIADD3 UR6, UP0, UPT, UR6, 0x10, URZ ;  /* 0x0000001006067890 */ /* 0x001fe4000ff1e0ff */
[----:B-1----:R-:W-:Y:S02]  /*0170*/  UIADD3 UR4, UP1, UPT, UR4, 0x10, URZ ;  /* 0x0000001004047890 */ /* 0x002fe4000ff3e0ff */
[----:B------:R-:W-:-:S02]  /*0180*/  UIADD3.X UR7, UPT, UPT, URZ, UR7, URZ, UP0, !UPT ;  /* 0x00000007ff077290 */ /* 0x000fc400087fe4ff */
[----:B------:R-:W-:Y:S01]  /*0190*/  MOV R4, UR6 ;  /* 0x0000000600047c02 */ /* 0x000fe20008000f00 */
[----:B------:R-:W-:Y:S01]  /*01a0*/  UIADD3.X UR5, UPT, UPT, URZ, UR5, URZ, UP1, !UPT ;  /* 0x00000005ff057290 */ /* 0x000fe20008ffe4ff */
[----:B------:R-:W-:Y:S02]  /*01b0*/  MOV R6, UR4 ;  /* 0x0000000400067c02 */ /* 0x000fe40008000f00 */
[----:B------:R-:W-:-:S03]  /*01c0*/  IMAD.U32 R5, RZ, RZ, UR7 ;  /* 0x00000007ff057e24 */ /* 0x000fc6000f8e00ff */
[----:B------:R-:W-:-:S07]  /*01d0*/  MOV R7, UR5 ;  /* 0x0000000500077c02 */ /* 0x000fce0008000f00 */
.L_x_2:
[----:B------:R-:W0:Y:S01]  /*01e0*/  LDC.64 R8, c[0x0][0x380] ;  /* 0x0000e000ff087b82 */ /* 0x000e220000000a00 */
[----:B------:R-:W2:Y:S04]  /*01f0*/  LDG.E R2, desc[UR8][R4.64+-0x10] ;  /* 0xfffff00804027981 */ /* 0x000ea8000c1e1900 */
[----:B------:R-:W2:Y:S04]  /*0200*/  LDG.E R3, desc[UR8][R6.64+-0x10] ;  /* 0xfffff00806037981 */ /* 0x000ea8000c1e1900 */
[----:B------:R-:W3:Y:S04]  /*0210*/  LDG.E R24, desc[UR8][R4.64+-0xc] ;  /* 0xfffff40804187981 */ /* 0x000ee8000c1e1900 */
[----:B------:R-:W3:Y:S04]  /*0220*/  LDG.E R25, desc[UR8][R6.64+-0xc] ;  /* 0xfffff40806197981 */ /* 0x000ee8000c1e1900 */
[----:B------:R-:W4:Y:S04]  /*0230*/  LDG.E R23, desc[UR8][R4.64+-0x8] ;  /* 0xfffff80804177981 */ /* 0x000f28000c1e1900 */
[----:B------:R-:W4:Y:S01]  /*0240*/  LDG.E R22, desc[UR8][R6.64+-0x8] ;  /* 0xfffff80806167981 */ /* 0x000f22000c1e1900 */
[----:B0-----:R-:W-:-:S03]  /*0250*/  IMAD.WIDE R8, R18, 0x4, R8 ;  /* 0x0000000412087825 */ /* 0x001fc600078e0208 */
[----:B------:R-:W5:Y:S04]  /*0260*/  LDG.E R27, desc[UR8][R4.64+-0x4] ;  /* 0xfffffc08041b7981 */ /* 0x000f68000c1e1900 */
[----:B------:R0:W5:Y:S01]  /*0270*/  LDG.E R29, desc[UR8][R8.64] ;  /* 0x00000008081d7981 */ /* 0x000162000c1e1900 */
[----:B------:R-:W-:-:S03]  /*0280*/  IMAD.WIDE R10, R15, 0x4, R8 ;  /* 0x000000040f0a7825 */ /* 0x000fc600078e0208 */
[----:B------:R-:W5:Y:S01]  /*0290*/  LDG.E R28, desc[UR8][R6.64+-0x4] ;  /* 0xfffffc08061c7981 */ /* 0x000f62000c1e1900 */
[----:B------:R-:W-:-:S03]  /*02a0*/  IMAD.WIDE R12, R15, 0x4, R10 ;  /* 0x000000040f0c7825 */ /* 0x000fc600078e020a */
[----:B------:R1:W5:Y:S04]  /*02b0*/  LDG.E R20, desc[UR8][R10.64] ;  /* 0x000000080a147981 */ /* 0x000368000c1e1900 */
[----:B------:R-:W5:Y:S01]  /*02c0*/  LDG.E R26, desc[UR8][R12.64] ;  /* 0x000000080c1a7981 */ /* 0x000f62000c1e1900 */
[----:B0-----:R-:W-:-:S04]  /*02d0*/  IMAD.WIDE R8, R15, 0x4, R12 ;  /* 0x000000040f087825 */ /* 0x001fc800078e020c */
[----:B--2---:R-:W-:Y:S01]  /*02e0*/  FADD R3, R2, -R3 ;  /* 0x8000000302037221 */ /* 0x004fe20000000000 */
[----:B---3--:R-:W-:Y:S01]  /*02f0*/  FADD R24, R24, -R25 ;  /* 0x8000001918187221 */ /* 0x008fe20000000000 */
[----:B----4-:R-:W-:Y:S02]  /*0300*/  FADD R22, R23, -R22 ;  /* 0x8000001617167221 */ /* 0x010fe40000000000 */
[----:B------:R-:W2:Y:S01]  /*0310*/  LDG.E R23, desc[UR8][R6.64] ;  /* 0x0000000806177981 */ /* 0x000ea2000c1e1900 */
[----:B-----5:R-:W-:Y:S01]  /*0320*/  FFMA R29, R3, R29, R0 ;  /* 0x0000001d031d7223 */ /* 0x020fe20000000000 */
[C---:B------:R-:W-:Y:S02]  /*0330*/  IMAD.WIDE R2, R15.reuse, 0x4, R8 ;  /* 0x000000040f027825 */ /* 0x040fe400078e0208 */
[----:B------:R0:W3:Y:S02]  /*0340*/  LDG.E R0, desc[UR8][R8.64] ;  /* 0x0000000808007981 */ /* 0x0000e4000c1e1900 */
[----:B-1----:R-:W-:-:S04]  /*0350*/  IMAD.WIDE R10, R15, 0x4, R2 ;  /* 0x000000040f0a7825 */ /* 0x002fc800078e0202 */
[----:B------:R-:W-:Y:S01]  /*0360*/  FFMA R25, R24, R20, R29 ;  /* 0x0000001418197223 */ /* 0x000fe2000000001d */
[----:B------:R-:W4:Y:S04]  /*0370*/  LDG.E R2, desc[UR8][R2.64] ;  /* 0x0000000802027981 */ /* 0x000f28000c1e1900 */
[----:B------:R-:W2:Y:S01]  /*0380*/  LDG.E R20, desc[UR8][R4.64] ;  /* 0x0000000804147981 */ /* 0x000ea2000c1e1900 */
[----:B------:R-:W-:Y:S01]  /*0390*/  FFMA R25, R22, R26, R25 ;  /* 0x0000001a16197223 */ /* 0x000fe20000000019 */
[C---:B------:R-:W-:Y:S02]  /*03a0*/  IMAD.WIDE R12, R15.reuse, 0x4, R10 ;  /* 0x000000040f0c7825 */ /* 0x040fe400078e020a */
[----:B------:R-:W5:Y:S04]  /*03b0*/  LDG.E R29, desc[UR8][R4.64+0x4] ;  /* 0x00000408041d7981 */ /* 0x000f68000c1e1900 */
[----:B------:R-:W5:Y:S01]  /*03c0*/  LDG.E R22, desc[UR8][R6.64+0x4] ;  /* 0x0000040806167981 */ /* 0x000f62000c1e1900 */
[----:B0-----:R-:W-:-:S03]  /*03d0*/  IMAD.WIDE R8, R15, 0x4, R12 ;  /* 0x000000040f087825 */ /* 0x001fc600078e020c */
[----:B------:R-:W5:Y:S04]  /*03e0*/  LDG.E R10, desc[UR8][R10.64] ;  /* 0x000000080a0a7981 */ /* 0x000f68000c1e1900 */
[----:B------:R-:W5:Y:S04]  /*03f0*/  LDG.E R3, desc[UR8][R4.64+0x8] ;  /* 0x0000080804037981 */ /* 0x000f68000c1e1900 */
[----:B------:R-:W5:Y:S04]  /*0400*/  LDG.E R26, desc[UR8][R6.64+0x8] ;  /* 0x00000808061a7981 */ /* 0x000f68000c1e1900 */
[----:B------:R0:W5:Y:S04]  /*0410*/  LDG.E R24, desc[UR8][R12.64] ;  /* 0x000000080c187981 */ /* 0x000168000c1e1900 */
[----:B------:R-:W5:Y:S01]  /*0420*/  LDG.E R8, desc[UR8][R8.64] ;  /* 0x0000000808087981 */ /* 0x000f62000c1e1900 */
[----:B0-----:R-:W-:-:S03]  /*0430*/  FADD R12, R27, -R28 ;  /* 0x8000001c1b0c7221 */ /* 0x001fc60000000000 */
[----:B------:R0:W5:Y:S04]  /*0440*/  LDG.E R27, desc[UR8][R4.64+0xc] ;  /* 0x00000c08041b7981 */ /* 0x000168000c1e1900 */
[----:B------:R1:W5:Y:S01]  /*0450*/  LDG.E R28, desc[UR8][R6.64+0xc] ;  /* 0x00000c08061c7981 */ /* 0x000362000c1e1900 */
[----:B------:R-:W-:-:S04]  /*0460*/  IADD3 R21, PT, PT, R21, 0x8, RZ ;  /* 0x0000000815157810 */ /* 0x000fc80007ffe0ff */
[----:B------:R-:W-:Y:S02]  /*0470*/  ISETP.NE.AND P1, PT, R21, RZ, PT ;  /* 0x000000ff1500720c */ /* 0x000fe40003f25270 */
[----:B0-----:R-:W-:Y:S02]  /*0480*/  IADD3 R4, P2, PT, R4, 0x20, RZ ;  /* 0x0000002004047810 */ /* 0x001fe40007f5e0ff */
[----:B-1----:R-:W-:-:S03]  /*0490*/  IADD3 R6, P3, PT, R6, 0x20, RZ ;  /* 0x0000002006067810 */ /* 0x002fc60007f7e0ff */
[----:B------:R-:W-:Y:S01]  /*04a0*/  IMAD.X R5, RZ, RZ, R5, P2 ;  /* 0x000000ffff057224 */ /* 0x000fe200010e0605 */
[----:B------:R-:W-:Y:S02]  /*04b0*/  LEA R18, R15, R18, 0x3 ;  /* 0x000000120f127211 */ /* 0x000fe400078e18ff */
[----:B------:R-:W-:Y:S01]  /*04c0*/  IADD3.X R7, PT, PT, RZ, R7, RZ, P3, !PT ;  /* 0x00000007ff077210 */ /* 0x000fe20001ffe4ff */
[----:B---3--:R-:W-:Y:S01]  /*04d0*/  FFMA R25, R12, R0, R25 ;  /* 0x000000000c197223 */ /* 0x008fe20000000019 */
[----:B--2---:R-:W-:-:S04]  /*04e0*/  FADD R20, R20, -R23 ;  /* 0x8000001714147221 */ /* 0x004fc80000000000 */
[----:B----4-:R-:W-:Y:S01]  /*04f0*/  FFMA R25, R20, R2, R25 ;  /* 0x0000000214197223 */ /* 0x010fe20000000019 */
[----:B-----5:R-:W-:-:S04]  /*0500*/  FADD R22, R29, -R22 ;  /* 0x800000161d167221 */ /* 0x020fc80000000000 */
[----:B------:R-:W-:Y:S01]  /*0510*/  FFMA R25, R22, R10, R25 ;  /* 0x0000000a16197223 */ /* 0x000fe20000000019 */
[----:B------:R-:W-:-:S04]  /*0520*/  FADD R26, R3, -R26 ;  /* 0x8000001a031a7221 */ /* 0x000fc80000000000 */
[----:B------:R-:W-:Y:S01]  /*0530*/  FFMA R25, R26, R24, R25 ;  /* 0x000000181a197223 */ /* 0x000fe20000000019 */
[----:B------:R-:W-:-:S04]  /*0540*/  FADD R28, R27, -R28 ;  /* 0x8000001c1b1c7221 */ /* 0x000fc80000000000 */
[----:B------:R-:W-:Y:S01]  /*0550*/  FFMA R0, R28, R8, R25 ;  /* 0x000000081c007223 */ /* 0x000fe20000000019 */
[----:B------:R-:W-:Y:S06]  /*0560*/  @P1 BRA `(.L_x_2) ;  /* 0xfffffffc001c1947 */ /* 0x000fec000383ffff */
.L_x_1:
[----:B------:R-:W-:Y:S05]  /*0570*/  @!P0 BRA `(.L_x_0) ;  /* 0x0000000400188947 */ /* 0x000fea0003800000 */
[----:B------:R-:W-:Y:S02]  /*0580*/  ISETP.GE.U32.AND P0, PT, R17, 0x4, PT ;  /* 0x000000041100780c */ /* 0x000fe40003f06070 */
[----:B------:R-:W-:-:S04]  /*0590*/  LOP3.LUT R24, R16, 0x3, RZ, 0xc0, !PT ;  /* 0x0000000310187812 */ /* 0x000fc800078ec0ff */
[----:B------:R-:W-:-:S07]  /*05a0*/  ISETP.NE.AND P1, PT, R24, RZ, PT ;  /* 0x000000ff1800720c */ /* 0x000fce0003f25270 */
[----:B------:R-:W-:Y:S06]  /*05b0*/  @!P0 BRA `(.L_x_3) ;  /* 0x00000000007c8947 */ /* 0x000fec0003800000 */
[----:B------:R-:W0:Y:S01]  /*05c0*/  LDC.64 R22, c[0x0][0x380] ;  /* 0x0000e000ff167b82 */ /* 0x000e220000000a00 */
[----:B------:R-:W-:-:S07]  /*05d0*/  IMAD R3, R19, R15, R14 ;  /* 0x0000000f13037224 */ /* 0x000fce00078e020e */
[----:B------:R-:W1:Y:S08]  /*05e0*/  LDC.64 R4, c[0x0][0x398] ;  /* 0x0000e600ff047b82 */ /* 0x000e700000000a00 */
[----:B------:R-:W2:Y:S01]  /*05f0*/  LDC.64 R6, c[0x0][0x388] ;  /* 0x0000e200ff067b82 */ /* 0x000ea20000000a00 */
[----:B0-----:R-:W-:-:S04]  /*0600*/  IMAD.WIDE R22, R3, 0x4, R22 ;  /* 0x0000000403167825 */ /* 0x001fc800078e0216 */
[----:B-1----:R-:W-:-:S04]  /*0610*/  IMAD.WIDE.U32 R4, R19, 0x4, R4 ;  /* 0x0000000413047825 */ /* 0x002fc800078e0004 */
[----:B------:R-:W-:Y:S01]  /*0620*/  IMAD.WIDE R8, R15, 0x4, R22 ;  /* 0x000000040f087825 */ /* 0x000fe200078e0216 */
[----:B------:R-:W3:Y:S03]  /*0630*/  LDG.E R20, desc[UR8][R4.64] ;  /* 0x0000000804147981 */ /* 0x000ee6000c1e1900 */
[----:B--2---:R-:W-:Y:S01]  /*0640*/  IMAD.WIDE.U32 R6, R19, 0x4, R6 ;  /* 0x0000000413067825 */ /* 0x004fe200078e0006 */
[----:B------:R-:W2:Y:S04]  /*0650*/  LDG.E R22, desc[UR8][R22.64] ;  /* 0x0000000816167981 */ /* 0x000ea8000c1e1900 */
[----:B------:R-:W3:Y:S01]  /*0660*/  LDG.E R21, desc[UR8][R6.64] ;  /* 0x0000000806157981 */ /* 0x000ee2000c1e1900 */
[----:B------:R-:W-:-:S03]  /*0670*/  IMAD.WIDE R2, R15, 0x4, R8 ;  /* 0x000000040f027825 */ /* 0x000fc600078e0208 */
[----:B------:R-:W4:Y:S04]  /*0680*/  LDG.E R18, desc[UR8][R4.64+0x4] ;  /* 0x0000040804127981 */ /* 0x000f28000c1e1900 */
[----:B------:R-:W4:Y:S01]  /*0690*/  LDG.E R17, desc[UR8][R6.64+0x4] ;  /* 0x0000040806117981 */ /* 0x000f22000c1e1900 */
[----:B------:R-:W-:-:S03]  /*06a0*/  IMAD.WIDE R10, R15, 0x4, R2 ;  /* 0x000000040f0a7825 */ /* 0x000fc600078e0202 */
[----:B------:R-:W5:Y:S04]  /*06b0*/  LDG.E R8, desc[UR8][R8.64] ;  /* 0x0000000808087981 */ /* 0x000f68000c1e1900 */
[----:B------:R-:W5:Y:S04]  /*06c0*/  LDG.E R13, desc[UR8][R4.64+0x8] ;  /* 0x00000808040d7981 */ /* 0x000f68000c1e1900 */
[----:B------:R-:W5:Y:S04]  /*06d0*/  LDG.E R12, desc[UR8][R6.64+0x8] ;  /* 0x00000808060c7981 */ /* 0x000f68000c1e1900 */
[----:B------:R-:W5:Y:S04]  /*06e0*/  LDG.E R25, desc[UR8][R4.64+0xc] ;  /* 0x00000c0804197981 */ /* 0x000f68000c1e1900 */
[----:B------:R-:W5:Y:S04]  /*06f0*/  LDG.E R26, desc[UR8][R6.64+0xc] ;  /* 0x00000c08061a7981 */ /* 0x000f68000c1e1900 */
[----:B------:R-:W5:Y:S04]  /*0700*/  LDG.E R2, desc[UR8][R2.64] ;  /* 0x0000000802027981 */ /* 0x000f68000c1e1900 */
[----:B------:R-:W5:Y:S01]  /*0710*/  LDG.E R10, desc[UR8][R10.64] ;  /* 0x000000080a0a7981 */ /* 0x000f62000c1e1900 */
[----:B------:R-:W-:-:S02]  /*0720*/  VIADD R19, R19, 0x4 ;  /* 0x0000000413137836 */ /* 0x000fc40000000000 */
[----:B---3--:R-:W-:-:S04]  /*0730*/  FADD R21, R20, -R21 ;  /* 0x8000001514157221 */ /* 0x008fc80000000000 */
[----:B--2---:R-:W-:Y:S01]  /*0740*/  FFMA R21, R21, R22, R0 ;  /* 0x0000001615157223 */ /* 0x004fe20000000000 */
[----:B----4-:R-:W-:-:S04]  /*0750*/  FADD R18, R18, -R17 ;  /* 0x8000001112127221 */ /* 0x010fc80000000000 */
[----:B-----5:R-:W-:Y:S01]  /*0760*/  FFMA R8, R18, R8, R21 ;  /* 0x0000000812087223 */ /* 0x020fe20000000015 */
[----:B------:R-:W-:Y:S01]  /*0770*/  FADD R13, R13, -R12 ;  /* 0x8000000c0d0d7221 */ /* 0x000fe20000000000 */
[----:B------:R-:W-:-:S03]  /*0780*/  FADD R25, R25, -R26 ;  /* 0x8000001a19197221 */ /* 0x000fc60000000000 */
[----:B------:R-:W-:-:S04]  /*0790*/  FFMA R8, R13, R2, R8 ;  /* 0x000000020d087223 */ /* 0x000fc80000000008 */
[----:B------:R-:W-:-:S07]  /*07a0*/  FFMA R0, R25, R10, R8 ;  /* 0x0000000a19007223 */ /* 0x000fce0000000008 */
.L_x_3:
[----:B------:R-:W-:Y:S05]  /*07b0*/  @!P1 BRA `(.L_x_0) ;  /* 0x0000000000889947 */ /* 0x000fea0003800000 */
[----:B------:R-:W-:Y:S01]  /*07c0*/  ISETP.NE.AND P0, PT, R24, 0x1, PT ;  /* 0x000000011800780c */ /* 0x000fe20003f05270 */
[----:B------:R-:W0:Y:S01]  /*07d0*/  LDC.64 R20, c[0x0][0x388] ;  /* 0x0000e200ff147b82 */ /* 0x000e220000000a00 */
[----:B------:R-:W-:-:S04]  /*07e0*/  LOP3.LUT R2, R16, 0x1, RZ, 0xc0, !PT ;  /* 0x0000000110027812 */ /* 0x000fc800078ec0ff */
[----:B------:R-:W-:-:S03]  /*07f0*/  ISETP.NE.U32.AND P1, PT, R2, 0x1, PT ;  /* 0x000000010200780c */ /* 0x000fc60003f25070 */
[----:B------:R-:W1:Y:S04]  /*0800*/  LDC.64 R10, c[0x0][0x380] ;  /* 0x0000e000ff0a7b82 */ /* 0x000e680000000a00 */
[----:B------:R-:W-:-:S04]  /*0810*/  @P0 IMAD R9, R19, R15, R14 ;  /* 0x0000000f13090224 */ /* 0x000fc800078e020e */
[----:B------:R-:W2:Y:S08]  /*0820*/  @P0 LDC.64 R24, c[0x0][0x398] ;  /* 0x0000e600ff180b82 */ /* 0x000eb00000000a00 */
[----:B------:R-:W3:Y:S01]  /*0830*/  @!P1 LDC.64 R6, c[0x0][0x398] ;  /* 0x0000e600ff069b82 */ /* 0x000ee20000000a00 */
[----:B0-----:R-:W-:-:S05]  /*0840*/  @P0 IMAD.WIDE.U32 R20, R19, 0x4, R20 ;  /* 0x0000000413140825 */ /* 0x001fca00078e0014 */
[----:B------:R-:W4:Y:S02]  /*0850*/  @P0 LDG.E R13, desc[UR8][R20.64] ;  /* 0x00000008140d0981 */ /* 0x000f24000c1e1900 */
[----:B------:R-:W0:Y:S01]  /*0860*/  LDC.64 R4, c[0x0][0x388] ;  /* 0x0000e200ff047b82 */ /* 0x000e220000000a00 */
[----:B-1----:R-:W-:Y:S01]  /*0870*/  @P0 IMAD.WIDE R10, R9, 0x4, R10 ;  /* 0x00000004090a0825 */ /* 0x002fe200078e020a */
[----:B------:R-:W5:Y:S04]  /*0880*/  @P0 LDG.E R18, desc[UR8][R20.64+0x4] ;  /* 0x0000040814120981 */ /* 0x000f68000c1e1900 */
[----:B------:R-:W5:Y:S02]  /*0890*/  @P0 LDG.E R23, desc[UR8][R10.64] ;  /* 0x000000080a170981 */ /* 0x000f64000c1e1900 */
[----:B------:R-:W1:Y:S01]  /*08a0*/  LDC.64 R2, c[0x0][0x380] ;  /* 0x0000e000ff027b82 */ /* 0x000e620000000a00 */
[C---:B--2---:R-:W-:Y:S01]  /*08b0*/  @P0 IMAD.WIDE.U32 R24, R19.reuse, 0x4, R24 ;  /* 0x0000000413180825 */ /* 0x044fe200078e0018 */
[----:B------:R-:W-:-:S03]  /*08c0*/  @P0 IADD3 R19, PT, PT, R19, 0x2, RZ ;  /* 0x0000000213130810 */ /* 0x000fc60007ffe0ff */
[----:B------:R-:W-:Y:S01]  /*08d0*/  @P0 IMAD.WIDE R8, R15, 0x4, R10 ;  /* 0x000000040f080825 */ /* 0x000fe200078e020a */
[----:B------:R-:W4:Y:S03]  /*08e0*/  @P0 LDG.E R12, desc[UR8][R24.64] ;  /* 0x00000008180c0981 */ /* 0x000f26000c1e1900 */
[C---:B---3--:R-:W-:Y:S01]  /*08f0*/  @!P1 IMAD.WIDE.U32 R6, R19.reuse, 0x4, R6 ;  /* 0x0000000413069825 */ /* 0x048fe200078e0006 */
[----:B------:R-:W5:Y:S03]  /*0900*/  @P0 LDG.E R17, desc[UR8][R24.64+0x4] ;  /* 0x0000040818110981 */ /* 0x000f66000c1e1900 */
[C---:B------:R-:W-:Y:S01]  /*0910*/  @!P1 IMAD R15, R19.reuse, R15, R14 ;  /* 0x0000000f130f9224 */ /* 0x040fe200078e020e */
[----:B------:R-:W2:Y:S01]  /*0920*/  @P0 LDG.E R8, desc[UR8][R8.64] ;  /* 0x0000000808080981 */ /* 0x000ea2000c1e1900 */
[----:B0-----:R-:W-:-:S03]  /*0930*/  @!P1 IMAD.WIDE.U32 R4, R19, 0x4, R4 ;  /* 0x0000000413049825 */ /* 0x001fc600078e0004 */
[----:B------:R-:W3:Y:S04]  /*0940*/  @!P1 LDG.E R6, desc[UR8][R6.64] ;  /* 0x0000000806069981 */ /* 0x000ee8000c1e1900 */
[----:B------:R-:W3:Y:S01]  /*0950*/  @!P1 LDG.E R5, desc[UR8][R4.64] ;  /* 0x0000000804059981 */ /* 0x000ee2000c1e1900 */
[----:B-1----:R-:W-:-:S06]  /*0960*/  @!P1 IMAD.WIDE R2, R15, 0x4, R2 ;  /* 0x000000040f029825 */ /* 0x002fcc00078e0202 */
[----:B------:R-:W3:Y:S01]  /*0970*/  @!P1 LDG.E R2, desc[UR8][R2.64] ;  /* 0x0000000802029981 */ /* 0x000ee2000c1e1900 */
[----:B----4-:R-:W-:Y:S01]  /*0980*/  @P0 FADD R13, R12, -R13 ;  /* 0x8000000d0c0d0221 */ /* 0x010fe20000000000 */
[----:B-----5:R-:W-:-:S03]  /*0990*/  @P0 FADD R18, R17, -R18 ;  /* 0x8000001211120221 */ /* 0x020fc60000000000 */
[----:B------:R-:W-:-:S04]  /*09a0*/  @P0 FFMA R13, R13, R23, R0 ;  /* 0x000000170d0d0223 */ /* 0x000fc80000000000 */
[----:B--2---:R-:W-:Y:S01]  /*09b0*/  @P0 FFMA R0, R18, R8, R13 ;  /* 0x0000000812000223 */ /* 0x004fe2000000000d */
[----:B---3--:R-:W-:-:S04]  /*09c0*/  @!P1 FADD R11, R6, -R5 ;  /* 0x80000005060b9221 */ /* 0x008fc80000000000 */
[----:B------:R-:W-:-:S07]  /*09d0*/  @!P1 FFMA R0, R11, R2, R0 ;  /* 0x000000020b009223 */ /* 0x000fce0000000000 */
.L_x_0:
[----:B------:R-:W0:Y:S01]  /*09e0*/  LDCU UR4, c[0x0][0x3a8] ;  /* 0x00007500ff0477ac */ /* 0x000e220008000800 */
[----:B------:R-:W-:Y:S01]  /*09f0*/  I2FP.F32.S32 R3, R16 ;  /* 0x0000001000037245 */ /* 0x000fe20000201400 */
[----:B------:R-:W-:Y:S03]  /*0a00*/  BSSY.RECONVERGENT B0, `(.L_x_4) ;  /* 0x000000d000007945 */ /* 0x000fe60003800200 */
[----:B------:R-:W1:Y:S01]  /*0a10*/  MUFU.RCP R2, R3 ;  /* 0x0000000300027308 */ /* 0x000e620000001000 */
[----:B0-----:R-:W-:-:S07]  /*0a20*/  FMUL R0, R0, UR4 ;  /* 0x0000000400007c20 */ /* 0x001fce0008400000 */
[----:B------:R-:W0:Y:S01]  /*0a30*/  FCHK P0, R0, R3 ;  /* 0x0000000300007302 */ /* 0x000e220000000000 */
[----:B-1----:R-:W-:-:S04]  /*0a40*/  FFMA R5, -R3, R2, 1 ;  /* 0x3f80000003057423 */ /* 0x002fc80000000102 */
[----:B------:R-:W-:-:S04]  /*0a50*/  FFMA R5, R2, R5, R2 ;  /* 0x0000000502057223 */ /* 0x000fc80000000002 */
[----:B------:R-:W-:-:S04]  /*0a60*/  FFMA R2, R0, R5, RZ ;  /* 0x0000000500027223 */ /* 0x000fc800000000ff */
[----:B------:R-:W-:-:S04]  /*0a70*/  FFMA R4, -R3, R2, R0 ;  /* 0x0000000203047223 */ /* 0x000fc80000000100 */
[----:B------:R-:W-:Y:S01]  /*0a80*/  FFMA R4, R5, R4, R2 ;  /* 0x0000000405047223 */ /* 0x000fe20000000002 */
[----:B0-----:R-:W-:Y:S06]  /*0a90*/  @!P0 BRA `(.L_x_5) ;  /* 0x00000000000c8947 */ /* 0x001fec0003800000 */
[----:B------:R-:W-:-:S07]  /*0aa0*/  MOV R2, 0xac0 ;  /* 0x00000ac000027802 */ /* 0x000fce0000000f00 */
[----:B------:R-:W-:Y:S05]  /*0ab0*/  CALL.REL.NOINC `($__internal_0_$__cuda_sm3x_div_rn_noftz_f32_slowpath) ;  /* 0x0000000000207944 */ /* 0x000fea0003c00000 */
[----:B------:R-:W-:-:S07]  /*0ac0*/  MOV R4, R0 ;  /* 0x0000000000047202 */ /* 0x000fce0000000f00 */
.L_x_5:
[----:B------:R-:W-:Y:S05]  /*0ad0*/  BSYNC.RECONVERGENT B0 ;  /* 0x0000000000007941 */ /* 0x000fea0003800200 */
.L_x_4:
[----:B------:R-:W0:Y:S02]  /*0ae0*/  LDC.64 R2, c[0x0][0x390] ;  /* 0x0000e400ff027b82 */ /* 0x000e240000000a00 */
[----:B0-----:R-:W-:-:S05]  /*0af0*/  IMAD.WIDE.U32 R14, R14, 0x4, R2 ;  /* 0x000000040e0e7825 */ /* 0x001fca00078e0002 */
[----:B------:R-:W2:Y:S02]  /*0b00*/  LDG.E R3, desc[UR8][R14.64] ;  /* 0x000000080e037981 */ /* 0x000ea4000c1e1900 */
[----:B--2---:R-:W-:-:S05]  /*0b10*/  FADD R3, R3, -R4 ;  /* 0x8000000403037221 */ /* 0x004fca0000000000 */
[----:B------:R-:W-:Y:S01]  /*0b20*/  STG.E desc[UR8][R14.64], R3 ;  /* 0x000000030e007986 */ /* 0x000fe2000c101908 */
[----:B------:R-:W-:Y:S05]  /*0b30*/  EXIT ;  /* 0x000000000000794d */ /* 0x000fea0003800000 */
        .weak           $__internal_0_$__cuda_sm3x_div_rn_noftz_f32_slowpath
        .type           $__internal_0_$__cuda_sm3x_div_rn_noftz_f32_slowpath,@function
        .size           $__internal_0_$__cuda_sm3x_div_rn_noftz_f32_slowpath,(.L_x_31 - $__internal_0_$__cuda_sm3x_div_rn_noftz_f32_slowpath)
$__internal_0_$__cuda_sm3x_div_rn_noftz_f32_slowpath:
[--C-:B------:R-:W-:Y:S01]  /*0b40*/  SHF.R.U32.HI R5, RZ, 0x17, R3.reuse ;  /* 0x00000017ff057819 */ /* 0x100fe20000011603 */
[----:B------:R-:W-:Y:S01]  /*0b50*/  BSSY.RECONVERGENT B1, `(.L_x_6) ;  /* 0x0000064000017945 */ /* 0x000fe20003800200 */
[----:B------:R-:W-:Y:S01]  /*0b60*/  SHF.R.U32.HI R4, RZ, 0x17, R0 ;  /* 0x00000017ff047819 */ /* 0x000fe20000011600 */
[----:B------:R-:W-:Y:S01]  /*0b70*/  IMAD.MOV.U32 R7, RZ, RZ, R3 ;  /* 0x000000ffff077224 */ /* 0x000fe200078e0003 */
[----:B------:R-:W-:Y:S02]  /*0b80*/  LOP3.LUT R5, R5, 0xff, RZ, 0xc0, !PT ;  /* 0x000000ff05057812 */ /* 0x000fe400078ec0ff */
[----:B------:R-:W-:Y:S02]  /*0b90*/  LOP3.LUT R10, R4, 0xff, RZ, 0xc0, !PT ;  /* 0x000000ff040a7812 */ /* 0x000fe400078ec0ff */
[----:B------:R-:W-:Y:S01]  /*0ba0*/  MOV R4, R0 ;  /* 0x0000000000047202 */ /* 0x000fe20000000f00 */
[----:B------:R-:W-:Y:S01]  /*0bb0*/  VIADD R8, R5, 0xffffffff ;  /* 0xffffffff05087836 */ /* 0x000fe20000000000 */
[----:B------:R-:W-:-:S04]  /*0bc0*/  IADD3 R9, PT, PT, R10, -0x1, RZ ;  /* 0xffffffff0a097810 */ /* 0x000fc80007ffe0ff */
[----:B------:R-:W-:-:S04]  /*0bd0*/  ISETP.GT.U32.AND P0, PT, R8, 0xfd, PT ;  /* 0x000000fd0800780c */ /* 0x000fc80003f04070 */
[----:B------:R-:W-:-:S13]  /*0be0*/  ISETP.GT.U32.OR P0, PT, R9, 0xfd, P0 ;  /* 0x000000fd0900780c */ /* 0x000fda0000704470 */
[----:B------:R-:W-:Y:S01]  /*0bf0*/  @!P0 MOV R6, RZ ;  /* 0x000000ff00068202 */ /* 0x000fe20000000f00 */
[----:B------:R-:W-:Y:S06]  /*0c00*/  @!P0 BRA `(.L_x_7) ;  /* 0x00000000005c8947 */ /* 0x000fec0003800000 */
[----:B------:R-:W-:Y:S02]  /*0c10*/  FSETP.GTU.FTZ.AND P0, PT, |R0|, +INF , PT ;  /* 0x7f8000000000780b */ /* 0x000fe40003f1c200 */
[----:B------:R-:W-:-:S04]  /*0c20*/  FSETP.GTU.FTZ.AND P1, PT, |R3|, +INF , PT ;  /* 0x7f8000000300780b */ /* 0x000fc80003f3c200 */
[----:B------:R-:W-:-:S13]  /*0c30*/  PLOP3.LUT P0, PT, P0, P1, PT, 0xf8, 0x8f ;  /* 0x00000000008f781c */ /* 0x000fda0000703f70 */
[----:B------:R-:W-:Y:S05]  /*0c40*/  @P0 BRA `(.L_x_8) ;  /* 0x00000004004c0947 */ /* 0x000fea0003800000 */
[----:B------:R-:W-:-:S13]  /*0c50*/  LOP3.LUT P0, RZ, R7, 0x7fffffff, R4, 0xc8, !PT ;  /* 0x7fffffff07ff7812 */ /* 0x000fda000780c804 */
[----:B------:R-:W-:Y:S05]  /*0c60*/  @!P0 BRA `(.L_x_9) ;  /* 0x00000004003c8947 */ /* 0x000fea0003800000 */
[C---:B------:R-:W-:Y:S02]  /*0c70*/  FSETP.NEU.FTZ.AND P2, PT, |R0|.reuse, +INF , PT ;  /* 0x7f8000000000780b */ /* 0x040fe40003f5d200 */
[----:B------:R-:W-:Y:S02]  /*0c80*/  FSETP.NEU.FTZ.AND P1, PT, |R3|, +INF , PT ;  /* 0x7f8000000300780b */ /* 0x000fe40003f3d200 */
[----:B------:R-:W-:-:S11]  /*0c90*/  FSETP.NEU.FTZ.AND P0, PT, |R0|, +INF , PT ;  /* 0x7f8000000000780b */ /* 0x000fd60003f1d200 */
[----:B------:R-:W-:Y:S05]  /*0ca0*/  @!P1 BRA !P2, `(.L_x_9) ;  /* 0x00000004002c9947 */ /* 0x000fea0005000000 */
[----:B------:R-:W-:-:S04]  /*0cb0*/  LOP3.LUT P2, RZ, R4, 0x7fffffff, RZ, 0xc0, !PT ;  /* 0x7fffffff04ff7812 */ /* 0x000fc8000784c0ff */
[----:B------:R-:W-:-:S13]  /*0cc0*/  PLOP3.LUT P1, PT, P1, P2, PT, 0x2f, 0xf2 ;  /* 0x0000000000f2781c */ /* 0x000fda0000f24577 */
[----:B------:R-:W-:Y:S05]  /*0cd0*/  @P1 BRA `(.L_x_10) ;  /* 0x0000000400181947 */ /* 0x000fea0003800000 */
[----:B------:R-:W-:-:S04]  /*0ce0*/  LOP3.LUT P1, RZ, R7, 0x7fffffff, RZ, 0xc0, !PT ;  /* 0x7fffffff07ff7812 */ /* 0x000fc8000782c0ff */
[----:B------:R-:W-:-:S13]  /*0cf0*/  PLOP3.LUT P0, PT, P0, P1, PT, 0x2f, 0xf2 ;  /* 0x0000000000f2781c */ /* 0x000fda0000702577 */
[----:B------:R-:W-:Y:S05]  /*0d00*/  @P0 BRA `(.L_x_11) ;  /* 0x0000000400000947 */ /* 0x000fea0003800000 */
[----:B------:R-:W-:Y:S02]  /*0d10*/  ISETP.GE.AND P0, PT, R9, RZ, PT ;  /* 0x000000ff0900720c */ /* 0x000fe40003f06270 */
[----:B------:R-:W-:-:S11]  /*0d20*/  ISETP.GE.AND P1, PT, R8, RZ, PT ;  /* 0x000000ff0800720c */ /* 0x000fd60003f26270 */
[----:B------:R-:W-:Y:S01]  /*0d30*/  @P0 MOV R6, RZ ;  /* 0x000000ff00060202 */ /* 0x000fe20000000f00 */
[----:B------:R-:W-:Y:S02]  /*0d40*/  @!P0 IMAD.MOV.U32 R6, RZ, RZ, -0x40 ;  /* 0xffffffc0ff068424 */ /* 0x000fe400078e00ff */
[----:B------:R-:W-:Y:S01]  /*0d50*/  @!P0 FFMA R4, R0, 1.84467440737095516160e+19, RZ ;  /* 0x5f80000000048823 */ /* 0x000fe200000000ff */
[----:B------:R-:W-:Y:S02]  /*0d60*/  @!P1 FFMA R7, R3, 1.84467440737095516160e+19, RZ ;  /* 0x5f80000003079823 */ /* 0x000fe400000000ff */
[----:B------:R-:W-:-:S07]  /*0d70*/  @!P1 IADD3 R6, PT, PT, R6, 0x40, RZ ;  /* 0x0000004006069810 */ /* 0x000fce0007ffe0ff */
.L_x_7:
[----:B------:R-:W-:Y:S01]  /*0d80*/  LEA R0, R5, 0xc0800000, 0x17 ;  /* 0xc080000005007811 */ /* 0x000fe200078eb8ff */
[----:B------:R-:W-:Y:S01]  /*0d90*/  VIADD R3, R10, 0xffffff81 ;  /* 0xffffff810a037836 */ /* 0x000fe20000000000 */
[----:B------:R-:W-:Y:S02]  /*0da0*/  BSSY.RECONVERGENT B2, `(.L_x_12) ;  /* 0x0000035000027945 */ /* 0x000fe40003800200 */
[----:B------:R-:W-:Y:S01]  /*0db0*/  IADD3 R7, PT, PT, -R0, R7, RZ ;  /* 0x0000000700077210 */ /* 0x000fe20007ffe1ff */
[C---:B------:R-:W-:Y:S01]  /*0dc0*/  IMAD R0, R3.reuse, -0x800000, R4 ;  /* 0xff80000003007824 */ /* 0x040fe200078e0204 */
[----:B------:R-:W-:Y:S02]  /*0dd0*/  IADD3 R5, PT, PT, R3, 0x7f, -R5 ;  /* 0x0000007f03057810 */ /* 0x000fe40007ffe805 */
[----:B------:R-:W0:Y:S01]  /*0de0*/  MUFU.RCP R8, R7 ;  /* 0x0000000700087308 */ /* 0x000e220000001000 */
[----:B------:R-:W-:Y:S01]  /*0df0*/  FADD.FTZ R9, -R7, -RZ ;  /* 0x800000ff07097221 */ /* 0x000fe20000010100 */
[----:B------:R-:W-:-:S03]  /*0e00*/  IADD3 R5, PT, PT, R5, R6, RZ ;  /* 0x0000000605057210 */ /* 0x000fc60007ffe0ff */
[----:B0-----:R-:W-:-:S04]  /*0e10*/  FFMA R11, R8, R9, 1 ;  /* 0x3f800000080b7423 */ /* 0x001fc80000000009 */
[----:B------:R-:W-:-:S04]  /*0e20*/  FFMA R13, R8, R11, R8 ;  /* 0x0000000b080d7223 */ /* 0x000fc80000000008 */
[----:B------:R-:W-:-:S04]  /*0e30*/  FFMA R4, R0, R13, RZ ;  /* 0x0000000d00047223 */ /* 0x000fc800000000ff */
[----:B------:R-:W-:-:S04]  /*0e40*/  FFMA R11, R9, R4, R0 ;  /* 0x00000004090b7223 */ /* 0x000fc80000000000 */
[----:B------:R-:W-:-:S04]  /*0e50*/  FFMA R4, R13, R11, R4 ;  /* 0x0000000b0d047223 */ /* 0x000fc80000000004 */
[----:B------:R-:W-:-:S04]  /*0e60*/  FFMA R9, R9, R4, R0 ;  /* 0x0000000409097223 */ /* 0x000fc80000000000 */
[----:B------:R-:W-:-:S05]  /*0e70*/  FFMA R0, R13, R9, R4 ;  /* 0x000000090d007223 */ /* 0x000fca0000000004 */
[----:B------:R-:W-:-:S04]  /*0e80*/  SHF.R.U32.HI R3, RZ, 0x17, R0 ;  /* 0x00000017ff037819 */ /* 0x000fc80000011600 */
[----:B------:R-:W-:-:S04]  /*0e90*/  LOP3.LUT R3, R3, 0xff, RZ, 0xc0, !PT ;  /* 0x000000ff03037812 */ /* 0x000fc800078ec0ff */
[----:B------:R-:W-:-:S05]  /*0ea0*/  IADD3 R7, PT, PT, R3, R5, RZ ;  /* 0x0000000503077210 */ /* 0x000fca0007ffe0ff */
[----:B------:R-:W-:-:S05]  /*0eb0*/  VIADD R3, R7, 0xffffffff ;  /* 0xffffffff07037836 */ /* 0x000fca0000000000 */
[----:B------:R-:W-:-:S13]  /*0ec0*/  ISETP.GE.U32.AND P0, PT, R3, 0xfe, PT ;  /* 0x000000fe0300780c */ /* 0x000fda0003f06070 */
[----:B------:R-:W-:Y:S05]  /*0ed0*/  @!P0 BRA `(.L_x_13) ;  /* 0x0000000000808947 */ /* 0x000fea0003800000 */
[----:B------:R-:W-:-:S13]  /*0ee0*/  ISETP.GT.AND P0, PT, R7, 0xfe, PT ;  /* 0x000000fe0700780c */ /* 0x000fda0003f04270 */
[----:B------:R-:W-:Y:S05]  /*0ef0*/  @P0 BRA `(.L_x_14) ;  /* 0x00000000006c0947 */ /* 0x000fea0003800000 */
[----:B------:R-:W-:-:S13]  /*0f00*/  ISETP.GE.AND P0, PT, R7, 0x1, PT ;  /* 0x000000010700780c */ /* 0x000fda0003f06270 */
[----:B------:R-:W-:Y:S05]  /*0f10*/  @P0 BRA `(.L_x_15) ;  /* 0x0000000000740947 */ /* 0x000fea0003800000 */
[----:B------:R-:W-:Y:S02]  /*0f20*/  ISETP.GE.AND P0, PT, R7, -0x18, PT ;  /* 0xffffffe80700780c */ /* 0x000fe40003f06270 */
[----:B------:R-:W-:-:S11]  /*0f30*/  LOP3.LUT R0, R0, 0x80000000, RZ, 0xc0, !PT ;  /* 0x8000000000007812 */ /* 0x000fd600078ec0ff */
[----:B------:R-:W-:Y:S05]  /*0f40*/  @!P0 BRA `(.L_x_15) ;  /* 0x0000000000688947 */ /* 0x000fea0003800000 */
[-CC-:B------:R-:W-:Y:S01]  /*0f50*/  FFMA.RZ R3, R13, R9.reuse, R4.reuse ;  /* 0x000000090d037223 */ /* 0x180fe2000000c004 */
[C---:B------:R-:W-:Y:S02]  /*0f60*/  IADD3 R6, PT, PT, R7.reuse, 0x20, RZ ;  /* 0x0000002007067810 */ /* 0x040fe40007ffe0ff */
[----:B------:R-:W-:Y:S02]  /*0f70*/  ISETP.NE.AND P2, PT, R7, RZ, PT ;  /* 0x000000ff0700720c */ /* 0x000fe40003f45270 */
[----:B------:R-:W-:Y:S01]  /*0f80*/  LOP3.LUT R5, R3, 0x7fffff, RZ, 0xc0, !PT ;  /* 0x007fffff03057812 */ /* 0x000fe200078ec0ff */
[CCC-:B------:R-:W-:Y:S01]  /*0f90*/  FFMA.RP R3, R13.reuse, R9.reuse, R4.reuse ;  /* 0x000000090d037223 */ /* 0x1c0fe20000008004 */
[----:B------:R-:W-:Y:S01]  /*0fa0*/  FFMA.RM R4, R13, R9, R4 ;  /* 0x000000090d047223 */ /* 0x000fe20000004004 */
[----:B------:R-:W-:Y:S02]  /*0fb0*/  ISETP.NE.AND P1, PT, R7, RZ, PT ;  /* 0x000000ff0700720c */ /* 0x000fe40003f25270 */
[----:B------:R-:W-:-:S02]  /*0fc0*/  LOP3.LUT R5, R5, 0x800000, RZ, 0xfc, !PT ;  /* 0x0080000005057812 */ /* 0x000fc400078efcff */
[----:B------:R-:W-:Y:S02]  /*0fd0*/  IADD3 R7, PT, PT, -R7, RZ, RZ ;  /* 0x000000ff07077210 */ /* 0x000fe40007ffe1ff */
[----:B------:R-:W-:Y:S02]  /*0fe0*/  SHF.L.U32 R6, R5, R6, RZ ;  /* 0x0000000605067219 */ /* 0x000fe400000006ff */
[----:B------:R-:W-:Y:S02]  /*0ff0*/  FSETP.NEU.FTZ.AND P0, PT, R3, R4, PT ;  /* 0x000000040300720b */ /* 0x000fe40003f1d000 */
[----:B------:R-:W-:Y:S02]  /*1000*/  SEL R4, R7, RZ, P2 ;  /* 0x000000ff07047207 */ /* 0x000fe40001000000 */
[----:B------:R-:W-:Y:S02]  /*1010*/  ISETP.NE.AND P1, PT, R6, RZ, P1 ;  /* 0x000000ff0600720c */ /* 0x000fe40000f25270 */
[----:B------:R-:W-:-:S02]  /*1020*/  SHF.R.U32.HI R4, RZ, R4, R5 ;  /* 0x00000004ff047219 */ /* 0x000fc40000011605 */
[----:B------:R-:W-:Y:S02]  /*1030*/  PLOP3.LUT P0, PT, P0, P1, PT, 0xf8, 0x8f ;  /* 0x00000000008f781c */ /* 0x000fe40000703f70 */
[----:B------:R-:W-:Y:S02]  /*1040*/  SHF.R.U32.HI R6, RZ, 0x1, R4 ;  /* 0x00000001ff067819 */ /* 0x000fe40000011604 */
[----:B------:R-:W-:-:S04]  /*1050*/  SEL R3, RZ, 0x1, !P0 ;  /* 0x00000001ff037807 */ /* 0x000fc80004000000 */
[----:B------:R-:W-:-:S04]  /*1060*/  LOP3.LUT R3, R3, 0x1, R6, 0xf8, !PT ;  /* 0x0000000103037812 */ /* 0x000fc800078ef806 */
[----:B------:R-:W-:-:S05]  /*1070*/  LOP3.LUT R3, R3, R4, RZ, 0xc0, !PT ;  /* 0x0000000403037212 */ /* 0x000fca00078ec0ff */
[----:B------:R-:W-:-:S05]  /*1080*/  IMAD.IADD R3, R6, 0x1, R3 ;  /* 0x0000000106037824 */ /* 0x000fca00078e0203 */
[----:B------:R-:W-:Y:S01]  /*1090*/  LOP3.LUT R0, R3, R0, RZ, 0xfc, !PT ;  /* 0x0000000003007212 */ /* 0x000fe200078efcff */
[----:B------:R-:W-:Y:S06]  /*10a0*/  BRA `(.L_x_15) ;  /* 0x0000000000107947 */ /* 0x000fec0003800000 */
.L_x_14:
[----:B------:R-:W-:-:S04]  /*10b0*/  LOP3.LUT R0, R0, 0x80000000, RZ, 0xc0, !PT ;  /* 0x8000000000007812 */ /* 0x000fc800078ec0ff */
[----:B------:R-:W-:Y:S01]  /*10c0*/  LOP3.LUT R0, R0, 0x7f800000, RZ, 0xfc, !PT ;  /* 0x7f80000000007812 */ /* 0x000fe200078efcff */
[----:B------:R-:W-:Y:S06]  /*10d0*/  BRA `(.L_x_15) ;  /* 0x0000000000047947 */ /* 0x000fec0003800000 */
.L_x_13:
[----:B------:R-:W-:-:S07]  /*10e0*/  LEA R0, R5, R0, 0x17 ;  /* 0x0000000005007211 */ /* 0x000fce00078eb8ff */
.L_x_15:
[----:B------:R-:W-:Y:S05]  /*10f0*/  BSYNC.RECONVERGENT B2 ;  /* 0x0000000000027941 */ /* 0x000fea0003800200 */
.L_x_12:
[----:B------:R-:W-:Y:S05]  /*1100*/  BRA `(.L_x_16) ;  /* 0x0000000000207947 */ /* 0x000fea0003800000 */
.L_x_11:
[----:B------:R-:W-:-:S04]  /*1110*/  LOP3.LUT R0, R7, 0x80000000, R4, 0x48, !PT ;  /* 0x8000000007007812 */ /* 0x000fc800078e4804 */
[----:B------:R-:W-:Y:S01]  /*1120*/  LOP3.LUT R0, R0, 0x7f800000, RZ, 0xfc, !PT ;  /* 0x7f80000000007812 */ /* 0x000fe200078efcff */
[----:B------:R-:W-:Y:S06]  /*1130*/  BRA `(.L_x_16) ;  /* 0x0000000000147947 */ /* 0x000fec0003800000 */
.L_x_10:
[----:B------:R-:W-:Y:S01]  /*1140*/  LOP3.LUT R0, R7, 0x80000000, R4, 0x48, !PT ;  /* 0x8000000007007812 */ /* 0x000fe200078e4804 */
[----:B------:R-:W-:Y:S06]  /*1150*/  BRA `(.L_x_16) ;  /* 0x00000000000c7947 */ /* 0x000fec0003800000 */
.L_x_9:
[----:B------:R-:W0:Y:S01]  /*1160*/  MUFU.RSQ R0, -QNAN ;  /* 0xffc0000000007908 */ /* 0x000e220000001400 */
[----:B------:R-:W-:Y:S05]  /*1170*/  BRA `(.L_x_16) ;  /* 0x0000000000047947 */ /* 0x000fea0003800000 */
.L_x_8:
[----:B------:R-:W-:-:S07]  /*1180*/  FADD.FTZ R0, R0, R3 ;  /* 0x0000000300007221 */ /* 0x000fce0000010000 */
.L_x_16:
[----:B------:R-:W-:Y:S05]  /*1190*/  BSYNC.RECONVERGENT B1 ;  /* 0x0000000000017941 */ /* 0x000fea0003800200 */
.L_x_6:
[----:B------:R-:W-:-:S04]  /*11a0*/  HFMA2 R3, -RZ, RZ, 0, 0 ;  /* 0x00000000ff037431 */ /* 0x000fc800000001ff */
[----:B0-----:R-:W-:Y:S05]  /*11b0*/  RET.REL.NODEC R2 `(_Z14update_weightsPfS_S_S_iif) ;  /* 0xffffffec02907950 */ /* 0x001fea0003c3ffff */
.L_x_17:
[----:B------:R-:W-:-:S00]  /*11c0*/  BRA `(.L_x_17) ;  /* 0xfffffffc00fc7947 */ /* 0x000fc0000383ffff */
[----:B------:R-:W-:-:S00]  /*11d0*/  NOP ;  /* 0x0000000000007918 */ /* 0x000fc00000000000 */
        /* <DEDUP_REMOVED lines=10> */
.L_x_31:


//--------------------- .text._Z19compute_predictionsPfS_S_ii --------------------------
	.section	.text._Z19compute_predictionsPfS_S_ii,"ax",@progbits
	.align	128
        .global         _Z19compute_predictionsPfS_S_ii
        .type           _Z19compute_predictionsPfS_S_ii,@function
        .size           _Z19compute_predictionsPfS_S_ii,(.L_x_32 - _Z19compute_predictionsPfS_S_ii)
        .other          _Z19compute_predictionsPfS_S_ii,@"STO_CUDA_ENTRY STV_DEFAULT"
_Z19compute_predictionsPfS_S_ii:
.text._Z19compute_predictionsPfS_S_ii:
[----:B------:R-:W-:Y:S01]  /*0000*/  LDC R1, c[0x0][0x37c] ;  /* 0x0000df00ff017b82 */ /* 0x000fe20000000800 */
[----:B------:R-:W0:Y:S07]  /*0010*/  S2R R0, SR_TID.X ;  /* 0x0000000000007919 */ /* 0x000e2e0000002100 */
[----:B------:R-:W0:Y:S01]  /*0020*/  S2UR UR4, SR_CTAID.X ;  /* 0x00000000000479c3 */ /* 0x000e220000002500 */
[----:B------:R-:W1:Y:S07]  /*0030*/  LDCU UR5, c[0x0][0x398] ;  /* 0x00007300ff0577ac */ /* 0x000e6e0008000800 */
[----:B------:R-:W0:Y:S02]  /*0040*/  LDC R3, c[0x0][0x360] ;  /* 0x0000d800ff037b82 */ /* 0x000e240000000800 */
[----:B0-----:R-:W-:-:S05]  /*0050*/  IMAD R0, R3, UR4, R0 ;  /* 0x0000000403007c24 */ /* 0x001fca000f8e0200 */
[----:B-1----:R-:W-:-:S13]  /*0060*/  ISETP.GE.AND P0, PT, R0, UR5, PT ;  /* 0x0000000500007c0c */ /* 0x002fda000bf06270 */
[----:B------:R-:W-:Y:S05]  /*0070*/  @P0 EXIT ;  /* 0x000000000000094d */ /* 0x000fea0003800000 */
[----:B------:R-:W0:Y:S01]  /*0080*/  LDCU UR8, c[0x0][0x39c] ;  /* 0x00007380ff0877ac */ /* 0x000e220008000800 */
[----:B------:R-:W-:Y:S01]  /*0090*/  HFMA2 R15, -RZ, RZ, 0, 0 ;  /* 0x00000000ff0f7431 */ /* 0x000fe200000001ff */
[----:B------:R-:W1:Y:S01]  /*00a0*/  LDCU.64 UR16, c[0x0][0x358] ;  /* 0x00006b00ff1077ac */ /* 0x000e620008000a00 */
[----:B0-----:R-:W-:-:S09]  /*00b0*/  UISETP.GE.AND UP0, UPT, UR8, 0x1, UPT ;  /* 0x000000010800788c */ /* 0x001fd2000bf06270 */
[----:B-1----:R-:W-:Y:S05]  /*00c0*/  BRA.U !UP0, `(.L_x_18) ;  /* 0x0000000908647547 */ /* 0x002fea000b800000 */
[----:B------:R-:W-:Y:S02]  /*00d0*/  UISETP.GE.U32.AND UP1, UPT, UR8, 0x10, UPT ;  /* 0x000000100800788c */ /* 0x000fe4000bf26070 */
[----:B------:R-:W-:Y:S01]  /*00e0*/  IMAD R7, R0, UR8, RZ ;  /* 0x0000000800077c24 */ /* 0x000fe2000f8e02ff */
[----:B------:R-:W-:Y:S01]  /*00f0*/  ULOP3.LUT UR9, UR8, 0xf, URZ, 0xc0, !UPT ;  /* 0x0000000f08097892 */ /* 0x000fe2000f8ec0ff */
[----:B------:R-:W-:Y:S02]  /*0100*/  MOV R15, RZ ;  /* 0x000000ff000f7202 */ /* 0x000fe40000000f00 */
[----:B------:R-:W-:Y:S01]  /*0110*/  MOV R8, RZ ;  /* 0x000000ff00087202 */ /* 0x000fe20000000f00 */
[----:B------:R-:W-:Y:S02]  /*0120*/  UISETP.NE.AND UP0, UPT, UR9, URZ, UPT ;  /* 0x000000ff0900728c */ /* 0x000fe4000bf05270 */
[----:B------:R-:W-:Y:S09]  /*0130*/  BRA.U !UP1, `(.L_x_19) ;  /* 0x0000000509147547 */ /* 0x000ff2000b800000 */
[----:B------:R-:W0:Y:S01]  /*0140*/  LDCU.128 UR12, c[0x0][0x380] ;  /* 0x00007000ff0c77ac */ /* 0x000e220008000c00 */
[----:B------:R-:W-:Y:S02]  /*0150*/  MOV R15, RZ ;  /* 0x000000ff000f7202 */ /* 0x000fe40000000f00 */
[----:B------:R-:W-:Y:S01]  /*0160*/  MOV R6, R7 ;  /* 0x0000000700067202 */ /* 0x000fe20000000f00 */
[----:B------:R-:W-:-:S04]  /*0170*/  ULOP3.LUT UR10, UR8, 0x7ffffff0, URZ, 0xc0, !UPT ;  /* 0x7ffffff0080a7892 */ /* 0x000fc8000f8ec0ff */
[----:B------:R-:W-:Y:S02]  /*0180*/  UIADD3 UR11, UPT, UPT, -UR10, URZ, URZ ;  /* 0x000000ff0a0b7290 */ /* 0x000fe4000fffe1ff */
[----:B------:R-:W-:Y:S01]  /*0190*/  MOV R8, UR10 ;  /* 0x0000000a00087c02 */ /* 0x000fe20008000f00 */
[----:B0-----:R-:W-:Y:S02]  /*01a0*/  UIADD3 UR4, UP2, UPT, UR14, 0x20, URZ ;  /* 0x000000200e047890 */ /* 0x001fe4000ff5e0ff */
[----:B------:R-:W-:Y:S02]  /*01b0*/  UIADD3 UR6, UP1, UPT, UR12, 0x20, URZ ;  /* 0x000000200c067890 */ /* 0x000fe4000ff3e0ff */
[----:B------:R-:W-:Y:S02]  /*01c0*/  UIADD3.X UR5, UPT, UPT, URZ, UR15, URZ, UP2, !UPT ;  /* 0x0000000fff057290 */ /* 0x000fe400097fe4ff */
[----:B------:R-:W-:Y:S01]  /*01d0*/  MOV R2, UR4 ;  /* 0x0000000400027c02 */ /* 0x000fe20008000f00 */
[----:B------:R-:W-:-:S03]  /*01e0*/  UIADD3.X UR7, UPT, UPT, URZ, UR13, URZ, UP1, !UPT ;  /* 0x0000000dff077290 */ /* 0x000fc60008ffe4ff */
[----:B------:R-:W-:-:S09]  /*01f0*/  MOV R3, UR5 ;  /* 0x0000000500037c02 */ /* 0x000fd20008000f00 */
.L_x_20:
[----:B------:R-:W-:Y:S01]  /*0200*/  MOV R4, UR6 ;  /* 0x0000000600047c02 */ /* 0x000fe20008000f00 */
[----:B------:R-:W2:Y:S01]  /*0210*/  LDG.E R17, desc[UR16][R2.64+-0x20] ;  /* 0xffffe01002117981 */ /* 0x000ea2000c1e1900 */
[----:B------:R-:W-:-:S03]  /*0220*/  MOV R5, UR7 ;  /* 0x0000000700057c02 */ /* 0x000fc60008000f00 */
[----:B------:R-:W3:Y:S01]  /*0230*/  LDG.E R25, desc[UR16][R2.64+-0x1c] ;  /* 0xffffe41002197981 */ /* 0x000ee2000c1e1900 */
[----:B------:R-:W-:-:S03]  /*0240*/  IMAD.WIDE R4, R6, 0x4, R4 ;  /* 0x0000000406047825 */ /* 0x000fc600078e0204 */
[----:B------:R-:W4:Y:S04]  /*0250*/  LDG.E R19, desc[UR16][R2.64+-0x18] ;  /* 0xffffe81002137981 */ /* 0x000f28000c1e1900 */
[----:B------:R-:W2:Y:S04]  /*0260*/  LDG.E R16, desc[UR16][R4.64+-0x20] ;  /* 0xffffe01004107981 */ /* 0x000ea8000c1e1900 */
[----:B------:R-:W3:Y:S04]  /*0270*/  LDG.E R18, desc[UR16][R4.64+-0x1c] ;  /* 0xffffe41004127981 */ /* 0x000ee8000c1e1900 */
[----:B------:R-:W4:Y:S04]  /*0280*/  LDG.E R20, desc[UR16][R4.64+-0x18] ;  /* 0xffffe81004147981 */ /* 0x000f28000c1e1900 */
[----:B------:R-:W5:Y:S04]  /*0290*/  LDG.E R22, desc[UR16][R2.64+-0x14] ;  /* 0xffffec1002167981 */ /* 0x000f68000c1e1900 */
        /* <DEDUP_REMOVED lines=8> */
[----:B------:R-:W5:Y:S01]  /*0320*/  LDG.E R14, desc[UR16][R4.64+-0x4] ;  /* 0xfffffc10040e7981 */ /* 0x000f62000c1e1900 */
[----:B--2---:R-:W-:-:S03]  /*0330*/  FFMA R17, R16, R17, R15 ;  /* 0x0000001110117223 */ /* 0x004fc6000000000f */
[----:B------:R-:W2:Y:S04]  /*0340*/  LDG.E R15, desc[UR16][R2.64] ;  /* 0x00000010020f7981 */ /* 0x000ea8000c1e1900 */
[----:B------:R-:W2:Y:S01]  /*0350*/  LDG.E R16, desc[UR16][R4.64] ;  /* 0x0000001004107981 */ /* 0x000ea2000c1e1900 */
[----:B---3--:R-:W-:-:S03]  /*0360*/  FFMA R25, R18, R25, R17 ;  /* 0x0000001912197223 */ /* 0x008fc60000000011 */
[----:B------:R-:W3:Y:S01]  /*0370*/  LDG.E R17, desc[UR16][R2.64+0x4] ;  /* 0x0000041002117981 */ /* 0x000ee2000c1e1900 */
[----:B----4-:R-:W-:-:S03]  /*0380*/  FFMA R26, R20, R19, R25 ;  /* 0x00000013141a7223 */ /* 0x010fc60000000019 */
[----:B------:R-:W3:Y:S04]  /*0390*/  LDG.E R18, desc[UR16][R4.64+0x4] ;  /* 0x0000041004127981 */ /* 0x000ee8000c1e1900 */
[----:B------:R-:W4:Y:S01]  /*03a0*/  LDG.E R20, desc[UR16][R2.64+0x8] ;  /* 0x0000081002147981 */ /* 0x000f22000c1e1900 */
[----:B-----5:R-:W-:-:S03]  /*03b0*/  FFMA R25, R21, R22, R26 ;  /* 0x0000001615197223 */ /* 0x020fc6000000001a */
[----:B------:R-:W4:Y:S04]  /*03c0*/  LDG.E R19, desc[UR16][R4.64+0x8] ;  /* 0x0000081004137981 */ /* 0x000f28000c1e1900 */
[----:B------:R-:W5:Y:S01]  /*03d0*/  LDG.E R22, desc[UR16][R2.64+0xc] ;  /* 0x00000c1002167981 */ /* 0x000f62000c1e1900 */
[----:B------:R-:W-:-:S03]  /*03e0*/  FFMA R25, R24, R23, R25 ;  /* 0x0000001718197223 */ /* 0x000fc60000000019 */
[----:B------:R-:W5:Y:S04]  /*03f0*/  LDG.E R21, desc[UR16][R4.64+0xc] ;  /* 0x00000c1004157981 */ /* 0x000f68000c1e1900 */
[----:B------:R-:W5:Y:S01]  /*0400*/  LDG.E R24, desc[UR16][R2.64+0x10] ;  /* 0x0000101002187981 */ /* 0x000f62000c1e1900 */
[----:B------:R-:W-:-:S03]  /*0410*/  FFMA R25, R10, R9, R25 ;  /* 0x000000090a197223 */ /* 0x000fc60000000019 */
[----:B------:R-:W5:Y:S04]  /*0420*/  LDG.E R23, desc[UR16][R4.64+0x10] ;  /* 0x0000101004177981 */ /* 0x000f68000c1e1900 */
[----:B------:R-:W5:Y:S01]  /*0430*/  LDG.E R10, desc[UR16][R2.64+0x14] ;  /* 0x00001410020a7981 */ /* 0x000f62000c1e1900 */
[----:B------:R-:W-:-:S03]  /*0440*/  FFMA R27, R12, R11, R25 ;  /* 0x0000000b0c1b7223 */ /* 0x000fc60000000019 */
[----:B------:R-:W5:Y:S04]  /*0450*/  LDG.E R9, desc[UR16][R4.64+0x14] ;  /* 0x0000141004097981 */ /* 0x000f68000c1e1900 */
[----:B------:R-:W5:Y:S04]  /*0460*/  LDG.E R11, desc[UR16][R2.64+0x18] ;  /* 0x00001810020b7981 */ /* 0x000f68000c1e1900 */
[----:B------:R-:W5:Y:S04]  /*0470*/  LDG.E R12, desc[UR16][R4.64+0x18] ;  /* 0x00001810040c7981 */ /* 0x000f68000c1e1900 */
[----:B------:R-:W5:Y:S04]  /*0480*/  LDG.E R25, desc[UR16][R4.64+0x1c] ;  /* 0x00001c1004197981 */ /* 0x000f68000c1e1900 */
[----:B------:R0:W5:Y:S01]  /*0490*/  LDG.E R26, desc[UR16][R2.64+0x1c] ;  /* 0x00001c10021a7981 */ /* 0x000162000c1e1900 */
[----:B------:R-:W-:Y:S01]  /*04a0*/  FFMA R13, R14, R13, R27 ;  /* 0x0000000d0e0d7223 */ /* 0x000fe2000000001b */
[----:B------:R-:W-:-:S04]  /*04b0*/  UIADD3 UR11, UPT, UPT, UR11, 0x10, URZ ;  /* 0x000000100b0b7890 */ /* 0x000fc8000fffe0ff */
[----:B------:R-:W-:Y:S01]  /*04c0*/  UISETP.NE.AND UP1, UPT, UR11, URZ, UPT ;  /* 0x000000ff0b00728c */ /* 0x000fe2000bf25270 */
[----:B0-----:R-:W-:Y:S02]  /*04d0*/  IADD3 R2, P0, PT, R2, 0x40, RZ ;  /* 0x0000004002027810 */ /* 0x001fe40007f1e0ff */
[----:B------:R-:W-:Y:S02]  /*04e0*/  IADD3 R6, PT, PT, R6, 0x10, RZ ;  /* 0x0000001006067810 */ /* 0x000fe40007ffe0ff */
[----:B------:R-:W-:Y:S01]  /*04f0*/  IADD3.X R3, PT, PT, RZ, R3, RZ, P0, !PT ;  /* 0x00000003ff037210 */ /* 0x000fe200007fe4ff */
[----:B--2---:R-:W-:-:S04]  /*0500*/  FFMA R13, R16, R15, R13 ;  /* 0x0000000f100d7223 */ /* 0x004fc8000000000d */
[----:B---3--:R-:W-:-:S04]  /*0510*/  FFMA R18, R18, R17, R13 ;  /* 0x0000001112127223 */ /* 0x008fc8000000000d */
[----:B----4-:R-:W-:-:S04]  /*0520*/  FFMA R18, R19, R20, R18 ;  /* 0x0000001413127223 */ /* 0x010fc80000000012 */
[----:B-----5:R-:W-:-:S04]  /*0530*/  FFMA R18, R21, R22, R18 ;  /* 0x0000001615127223 */ /* 0x020fc80000000012 */
[----:B------:R-:W-:-:S04]  /*0540*/  FFMA R18, R23, R24, R18 ;  /* 0x0000001817127223 */ /* 0x000fc80000000012 */
[----:B------:R-:W-:-:S04]  /*0550*/  FFMA R9, R9, R10, R18 ;  /* 0x0000000a09097223 */ /* 0x000fc80000000012 */
[----:B------:R-:W-:-:S04]  /*0560*/  FFMA R12, R12, R11, R9 ;  /* 0x0000000b0c0c7223 */ /* 0x000fc80000000009 */
[----:B------:R-:W-:Y:S01]  /*0570*/  FFMA R15, R25, R26, R12 ;  /* 0x0000001a190f7223 */ /* 0x000fe2000000000c */
[----:B------:R-:W-:Y:S06]  /*0580*/  BRA.U UP1, `(.L_x_20) ;  /* 0xfffffffd011c7547 */ /* 0x000fec000b83ffff */
.L_x_19:
[----:B------:R-:W-:Y:S05]  /*0590*/  BRA.U !UP0, `(.L_x_18) ;  /* 0x0000000508307547 */ /* 0x000fea000b800000 */
[----:B------:R-:W-:Y:S02]  /*05a0*/  UISETP.GE.U32.AND UP0, UPT, UR9, 0x8, UPT ;  /* 0x000000080900788c */ /* 0x000fe4000bf06070 */
[----:B------:R-:W-:-:S04]  /*05b0*/  ULOP3.LUT UR5, UR8, 0x7, URZ, 0xc0, !UPT ;  /* 0x0000000708057892 */ /* 0x000fc8000f8ec0ff */
[----:B------:R-:W-:-:S03]  /*05c0*/  UISETP.NE.AND UP1, UPT, UR5, URZ, UPT ;  /* 0x000000ff0500728c */ /* 0x000fc6000bf25270 */
[----:B------:R-:W-:Y:S08]  /*05d0*/  BRA.U !UP0, `(.L_x_21) ;  /* 0x0000000108787547 */ /* 0x000ff0000b800000 */
[----:B------:R-:W0:Y:S01]  /*05e0*/  LDC.64 R2, c[0x0][0x380] ;  /* 0x0000e000ff027b82 */ /* 0x000e220000000a00 */
[----:B------:R-:W-:-:S07]  /*05f0*/  IADD3 R9, PT, PT, R7, R8, RZ ;  /* 0x0000000807097210 */ /* 0x000fce0007ffe0ff */
[----:B------:R-:W1:Y:S01]  /*0600*/  LDC.64 R4, c[0x0][0x388] ;  /* 0x0000e200ff047b82 */ /* 0x000e620000000a00 */
[----:B0-----:R-:W-:-:S05]  /*0610*/  IMAD.WIDE R2, R9, 0x4, R2 ;  /* 0x0000000409027825 */ /* 0x001fca00078e0202 */
[----:B------:R-:W2:Y:S01]  /*0620*/  LDG.E R10, desc[UR16][R2.64] ;  /* 0x00000010020a7981 */ /* 0x000ea2000c1e1900 */
[----:B-1----:R-:W-:-:S03]  /*0630*/  IMAD.WIDE.U32 R4, R8, 0x4, R4 ;  /* 0x0000000408047825 */ /* 0x002fc600078e0004 */
[----:B------:R-:W3:Y:S04]  /*0640*/  LDG.E R13, desc[UR16][R2.64+0x4] ;  /* 0x00000410020d7981 */ /* 0x000ee8000c1e1900 */
[----:B------:R-:W2:Y:S04]  /*0650*/  LDG.E R11, desc[UR16][R4.64] ;  /* 0x00000010040b7981 */ /* 0x000ea8000c1e1900 */
[----:B------:R-:W3:Y:S04]  /*0660*/  LDG.E R12, desc[UR16][R4.64+0x4] ;  /* 0x00000410040c7981 */ /* 0x000ee8000c1e1900 */
[----:B------:R-:W4:Y:S04]  /*0670*/  LDG.E R17, desc[UR16][R2.64+0x8] ;  /* 0x0000081002117981 */ /* 0x000f28000c1e1900 */
        /* <DEDUP_REMOVED lines=11> */
[----:B------:R-:W-:Y:S01]  /*0730*/  IADD3 R8, PT, PT, R8, 0x8, RZ ;  /* 0x0000000808087810 */ /* 0x000fe20007ffe0ff */
[----:B--2---:R-:W-:-:S04]  /*0740*/  FFMA R10, R10, R11, R15 ;  /* 0x0000000b0a0a7223 */ /* 0x004fc8000000000f */
[----:B---3--:R-:W-:-:S04]  /*0750*/  FFMA R10, R13, R12, R10 ;  /* 0x0000000c0d0a7223 */ /* 0x008fc8000000000a */
[----:B----4-:R-:W-:-:S04]  /*0760*/  FFMA R10, R17, R14, R10 ;  /* 0x0000000e110a7223 */ /* 0x010fc8000000000a */
[----:B-----5:R-:W-:-:S04]  /*0770*/  FFMA R10, R19, R16, R10 ;  /* 0x00000010130a7223 */ /* 0x020fc8000000000a */
[----:B------:R-:W-:-:S04]  /*0780*/  FFMA R10, R21, R18, R10 ;  /* 0x00000012150a7223 */ /* 0x000fc8000000000a */
[----:B------:R-:W-:-:S04]  /*0790*/  FFMA R23, R23, R20, R10 ;  /* 0x0000001417177223 */ /* 0x000fc8000000000a */
[----:B------:R-:W-:-:S04]  /*07a0*/  FFMA R6, R6, R9, R23 ;  /* 0x0000000906067223 */ /* 0x000fc80000000017 */
[----:B------:R-:W-:-:S07]  /*07b0*/  FFMA R15, R25, R22, R6 ;  /* 0x00000016190f7223 */ /* 0x000fce0000000006 */
.L_x_21:
        /* <DEDUP_REMOVED lines=17> */
[----:B------:R-:W5:Y:S01]  /*08d0*/  LDG.E R14, desc[UR16][R4.64+0xc] ;  /* 0x00000c10040e7981 */ /* 0x000f62000c1e1900 */
[----:B------:R-:W-:Y:S01]  /*08e0*/  IADD3 R8, PT, PT, R8, 0x4, RZ ;  /* 0x0000000408087810 */ /* 0x000fe20007ffe0ff */
[----:B--2---:R-:W-:-:S04]  /*08f0*/  FFMA R6, R6, R9, R15 ;  /* 0x0000000906067223 */ /* 0x004fc8000000000f */
[----:B---3--:R-:W-:-:S04]  /*0900*/  FFMA R6, R11, R10, R6 ;  /* 0x0000000a0b067223 */ /* 0x008fc80000000006 */
[----:B----4-:R-:W-:-:S04]  /*0910*/  FFMA R6, R13, R12, R6 ;  /* 0x0000000c0d067223 */ /* 0x010fc80000000006 */
[----:B-----5:R-:W-:-:S07]  /*0920*/  FFMA R15, R17, R14, R6 ;  /* 0x0000000e110f7223 */ /* 0x020fce0000000006 */
.L_x_22:
[----:B------:R-:W-:Y:S05]  /*0930*/  BRA.U !UP1, `(.L_x_18) ;  /* 0x0000000109487547 */ /* 0x000fea000b800000 */
[----:B------:R-:W0:Y:S01]  /*0940*/  LDC.64 R2, c[0x0][0x388] ;  /* 0x0000e200ff027b82 */ /* 0x000e220000000a00 */
[----:B------:R-:W-:Y:S01]  /*0950*/  IADD3 R7, PT, PT, R7, R8, RZ ;  /* 0x0000000807077210 */ /* 0x000fe20007ffe0ff */
[----:B------:R-:W-:-:S06]  /*0960*/  UIADD3 UR4, UPT, UPT, -UR4, URZ, URZ ;  /* 0x000000ff04047290 */ /* 0x000fcc000fffe1ff */
[----:B------:R-:W1:Y:S01]  /*0970*/  LDC.64 R10, c[0x0][0x380] ;  /* 0x0000e000ff0a7b82 */ /* 0x000e620000000a00 */
[----:B0-----:R-:W-:-:S04]  /*0980*/  IMAD.WIDE.U32 R2, R8, 0x4, R2 ;  /* 0x0000000408027825 */ /* 0x001fc800078e0002 */
[----:B------:R-:W-:Y:S01]  /*0990*/  IMAD.MOV.U32 R5, RZ, RZ, R3 ;  /* 0x000000ffff057224 */ /* 0x000fe200078e0003 */
[----:B------:R-:W-:-:S07]  /*09a0*/  MOV R6, R2 ;  /* 0x0000000200067202 */ /* 0x000fce0000000f00 */
.L_x_23:
[----:B-1----:R-:W-:Y:S01]  /*09b0*/  IMAD.WIDE R2, R7, 0x4, R10 ;  /* 0x0000000407027825 */ /* 0x002fe200078e020a */
[----:B------:R-:W-:-:S05]  /*09c0*/  MOV R4, R6 ;  /* 0x0000000600047202 */ /* 0x000fca0000000f00 */
[----:B------:R-:W2:Y:S04]  /*09d0*/  LDG.E R2, desc[UR16][R2.64] ;  /* 0x0000001002027981 */ /* 0x000ea8000c1e1900 */
[----:B------:R0:W2:Y:S01]  /*09e0*/  LDG.E R4, desc[UR16][R4.64] ;  /* 0x0000001004047981 */ /* 0x0000a2000c1e1900 */
[----:B------:R-:W-:Y:S01]  /*09f0*/  UIADD3 UR4, UPT, UPT, UR4, 0x1, URZ ;  /* 0x0000000104047890 */ /* 0x000fe2000fffe0ff */
[----:B------:R-:W-:Y:S02]  /*0a00*/  IADD3 R6, P0, PT, R6, 0x4, RZ ;  /* 0x0000000406067810 */ /* 0x000fe40007f1e0ff */
[----:B------:R-:W-:Y:S01]  /*0a10*/  IADD3 R7, PT, PT, R7, 0x1, RZ ;  /* 0x0000000107077810 */ /* 0x000fe20007ffe0ff */
[----:B------:R-:W-:Y:S01]  /*0a20*/  UISETP.NE.AND UP0, UPT, UR4, URZ, UPT ;  /* 0x000000ff0400728c */ /* 0x000fe2000bf05270 */
[----:B0-----:R-:W-:Y:S01]  /*0a30*/  IADD3.X R5, PT, PT, RZ, R5, RZ, P0, !PT ;  /* 0x00000005ff057210 */ /* 0x001fe200007fe4ff */
[----:B--2---:R-:W-:-:S07]  /*0a40*/  FFMA R15, R2, R4, R15 ;  /* 0x00000004020f7223 */ /* 0x004fce000000000f */
[----:B------:R-:W-:Y:S05]  /*0a50*/  BRA.U UP0, `(.L_x_23) ;  /* 0xfffffffd00d47547 */ /* 0x000fea000b83ffff */
.L_x_18:
[----:B------:R-:W-:Y:S01]  /*0a60*/  MOV R2, 0x3bbb989d ;  /* 0x3bbb989d00027802 */ /* 0x000fe20000000f00 */
[----:B------:R-:W-:Y:S01]  /*0a70*/  BSSY.RECONVERGENT B0, `(.L_x_24) ;  /* 0x0000019000007945 */ /* 0x000fe20003800200 */
[----:B------:R-:W-:-:S03]  /*0a80*/  MOV R3, 0x437c0000 ;  /* 0x437c000000037802 */ /* 0x000fc60000000f00 */
[----:B------:R-:W-:-:S04]  /*0a90*/  FFMA.SAT R2, R15, -R2, 0.5 ;  /* 0x3f0000000f027423 */ /* 0x000fc80000002802 */
[----:B------:R-:W-:-:S04]  /*0aa0*/  FFMA.RM R2, R2, R3, 12582913 ;  /* 0x4b40000102027423 */ /* 0x000fc80000004003 */
[C---:B------:R-:W-:Y:S01]  /*0ab0*/  FADD R4, R2.reuse, -12583039 ;  /* 0xcb40007f02047421 */ /* 0x040fe20000000000 */
[----:B------:R-:W-:-:S03]  /*0ac0*/  SHF.L.U32 R2, R2, 0x17, RZ ;  /* 0x0000001702027819 */ /* 0x000fc600000006ff */
[----:B------:R-:W-:-:S04]  /*0ad0*/  FFMA R4, R15, -1.4426950216293334961, -R4 ;  /* 0xbfb8aa3b0f047823 */ /* 0x000fc80000000804 */
[----:B------:R-:W-:-:S06]  /*0ae0*/  FFMA R15, R15, -1.925963033500011079e-08, R4 ;  /* 0xb2a570600f0f7823 */ /* 0x000fcc0000000004 */
[----:B------:R-:W0:Y:S02]  /*0af0*/  MUFU.EX2 R15, R15 ;  /* 0x0000000f000f7308 */ /* 0x000e240000000800 */
[----:B0-----:R-:W-:-:S06]  /*0b00*/  FMUL R10, R2, R15 ;  /* 0x0000000f020a7220 */ /* 0x001fcc0000400000 */
[----:B------:R-:W0:Y:S02]  /*0b10*/  F2F.F64.F32 R2, R10 ;  /* 0x0000000a00027310 */ /* 0x000e240000201800 */
[----:B0-----:R-:W-:-:S06]  /*0b20*/  DADD R8, R2, 1 ;  /* 0x3ff0000002087429 */ /* 0x001fcc0000000000 */
[----:B------:R-:W0:Y:S04]  /*0b30*/  MUFU.RCP64H R3, R9 ;  /* 0x0000000900037308 */ /* 0x000e280000001800 */
[----:B------:R-:W-:-:S04]  /*0b40*/  IADD3 R2, PT, PT, R9, 0x300402, RZ ;  /* 0x0030040209027810 */ /* 0x000fc80007ffe0ff */
[----:B------:R-:W-:Y:S02]  /*0b50*/  FSETP.GEU.AND P0, PT, |R2|, 5.8789094863358348022e-39, PT ;  /* 0x004004020200780b */ /* 0x000fe40003f0e200 */
[----:B0-----:R-:W-:-:S08]  /*0b60*/  DFMA R4, -R8, R2, 1 ;  /* 0x3ff000000804742b */ /* 0x001fd00000000102 */
[----:B------:R-:W-:-:S08]  /*0b70*/  DFMA R4, R4, R4, R4 ;  /* 0x000000040404722b */ /* 0x000fd00000000004 */
[----:B------:R-:W-:-:S08]  /*0b80*/  DFMA R4, R2, R4, R2 ;  /* 0x000000040204722b */ /* 0x000fd00000000002 */
[----:B------:R-:W-:-:S08]  /*0b90*/  DFMA R6, -R8, R4, 1 ;  /* 0x3ff000000806742b */ /* 0x000fd00000000104 */
[----:B------:R-:W-:Y:S01]  /*0ba0*/  DFMA R4, R4, R6, R4 ;  /* 0x000000060404722b */ /* 0x000fe20000000004 */
[----:B------:R-:W-:Y:S10]  /*0bb0*/  @P0 BRA `(.L_x_25) ;  /* 0x0000000000100947 */ /* 0x000ff40003800000 */
[----:B------:R-:W-:-:S04]  /*0bc0*/  LOP3.LUT R2, R9, 0x7fffffff, RZ, 0xc0, !PT ;  /* 0x7fffffff09027812 */ /* 0x000fc800078ec0ff */
[----:B------:R-:W-:Y:S02]  /*0bd0*/  IADD3 R3, PT, PT, R2, -0x100000, RZ ;  /* 0xfff0000002037810 */ /* 0x000fe40007ffe0ff */
[----:B------:R-:W-:-:S07]  /*0be0*/  MOV R2, 0xc00 ;  /* 0x00000c0000027802 */ /* 0x000fce0000000f00 */
[----:B------:R-:W-:Y:S05]  /*0bf0*/  CALL.REL.NOINC `($__internal_1_$__cuda_sm20_dblrcp_rn_slowpath_v3) ;  /* 0x0000000000187944 */ /* 0x000fea0003c00000 */
.L_x_25:
[----:B------:R-:W-:Y:S05]  /*0c00*/  BSYNC.RECONVERGENT B0 ;  /* 0x0000000000007941 */ /* 0x000fea0003800200 */
.L_x_24:
[----:B------:R-:W0:Y:S01]  /*0c10*/  LDC.64 R2, c[0x0][0x390] ;  /* 0x0000e400ff027b82 */ /* 0x000e220000000a00 */
[----:B------:R-:W1:Y:S01]  /*0c20*/  F2F.F32.F64 R5, R4 ;  /* 0x0000000400057310 */ /* 0x000e620000301000 */
[----:B0-----:R-:W-:-:S05]  /*0c30*/  IMAD.WIDE R2, R0, 0x4, R2 ;  /* 0x0000000400027825 */ /* 0x001fca00078e0202 */
[----:B-1----:R-:W-:Y:S01]  /*0c40*/  STG.E desc[UR16][R2.64], R5 ;  /* 0x0000000502007986 */ /* 0x002fe2000c101910 */
[----:B------:R-:W-:Y:S05]  /*0c50*/  EXIT ;  /* 0x000000000000794d */ /* 0x000fea0003800000 */
        .weak           $__internal_1_$__cuda_sm20_dblrcp_rn_slowpath_v3
        .type           $__internal_1_$__cuda_sm20_dblrcp_rn_slowpath_v3,@function
        .size           $__internal_1_$__cuda_sm20_dblrcp_rn_slowpath_v3,(.L_x_32 - $__internal_1_$__cuda_sm20_dblrcp_rn_slowpath_v3)
$__internal_1_$__cuda_sm20_dblrcp_rn_slowpath_v3:
[----:B------:R-:W-:Y:S01]  /*0c60*/  MOV R4, R8 ;  /* 0x0000000800047202 */ /* 0x000fe20000000f00 */
[----:B------:R-:W-:Y:S01]  /*0c70*/  IMAD.MOV.U32 R5, RZ, RZ, R9 ;  /* 0x000000ffff057224 */ /* 0x000fe200078e0009 */
[----:B------:R-:W-:Y:S05]  /*0c80*/  BSSY.RECONVERGENT B1, `(.L_x_26) ;  /* 0x0000025000017945 */ /* 0x000fea0003800200 */
[----:B------:R-:W-:-:S14]  /*0c90*/  DSETP.GTU.AND P0, PT, |R4|, +INF , PT ;  /* 0x7ff000000400742a */ /* 0x000fdc0003f0c200 */
[----:B------:R-:W-:Y:S05]  /*0ca0*/  @P0 BRA `(.L_x_27) ;  /* 0x0000000000800947 */ /* 0x000fea0003800000 */
[----:B------:R-:W-:-:S04]  /*0cb0*/  LOP3.LUT R8, R9, 0x7fffffff, RZ, 0xc0, !PT ;  /* 0x7fffffff09087812 */ /* 0x000fc800078ec0ff */
[----:B------:R-:W-:-:S04]  /*0cc0*/  IADD3 R6, PT, PT, R8, -0x1, RZ ;  /* 0xffffffff08067810 */ /* 0x000fc80007ffe0ff */
[----:B------:R-:W-:-:S13]  /*0cd0*/  ISETP.GE.U32.AND P0, PT, R6, 0x7fefffff, PT ;  /* 0x7fefffff0600780c */ /* 0x000fda0003f06070 */
[----:B------:R-:W-:Y:S02]  /*0ce0*/  @P0 LOP3.LUT R7, R5, 0x7ff00000, RZ, 0x3c, !PT ;  /* 0x7ff0000005070812 */ /* 0x000fe400078e3cff */
[----:B------:R-:W-:Y:S01]  /*0cf0*/  @P0 MOV R6, RZ ;  /* 0x000000ff00060202 */ /* 0x000fe20000000f00 */
[----:B------:R-:W-:Y:S06]  /*0d00*/  @P0 BRA `(.L_x_28) ;  /* 0x0000000000700947 */ /* 0x000fec0003800000 */
[----:B------:R-:W-:-:S13]  /*0d10*/  ISETP.GE.U32.AND P0, PT, R8, 0x1000001, PT ;  /* 0x010000010800780c */ /* 0x000fda0003f06070 */
[----:B------:R-:W-:Y:S05]  /*0d20*/  @!P0 BRA `(.L_x_29) ;  /* 0x0000000000388947 */ /* 0x000fea0003800000 */
[----:B------:R-:W-:Y:S02]  /*0d30*/  IADD3 R7, PT, PT, R5, -0x3fe00000, RZ ;  /* 0xc020000005077810 */ /* 0x000fe40007ffe0ff */
[----:B------:R-:W-:Y:S02]  /*0d40*/  MOV R6, R4 ;  /* 0x0000000400067202 */ /* 0x000fe40000000f00 */
[----:B------:R-:W0:Y:S01]  /*0d50*/  MUFU.RCP64H R9, R7 ;  /* 0x0000000700097308 */ /* 0x000e220000001800 */
[----:B------:R-:W-:-:S06]  /*0d60*/  MOV R8, R3 ;  /* 0x0000000300087202 */ /* 0x000fcc0000000f00 */
[----:B0-----:R-:W-:-:S08]  /*0d70*/  DFMA R10, -R6, R8, 1 ;  /* 0x3ff00000060a742b */ /* 0x001fd00000000108 */
[----:B------:R-:W-:-:S08]  /*0d80*/  DFMA R10, R10, R10, R10 ;  /* 0x0000000a0a0a722b */ /* 0x000fd0000000000a */
[----:B------:R-:W-:-:S08]  /*0d90*/  DFMA R10, R8, R10, R8 ;  /* 0x0000000a080a722b */ /* 0x000fd00000000008 */
[----:B------:R-:W-:-:S08]  /*0da0*/  DFMA R8, -R6, R10, 1 ;  /* 0x3ff000000608742b */ /* 0x000fd0000000010a */
[----:B------:R-:W-:-:S08]  /*0db0*/  DFMA R8, R10, R8, R10 ;  /* 0x000000080a08722b */ /* 0x000fd0000000000a */
[----:B------:R-:W-:-:S08]  /*0dc0*/  DMUL R8, R8, 2.2250738585072013831e-308 ;  /* 0x0010000008087828 */ /* 0x000fd00000000000 */
[----:B------:R-:W-:-:S08]  /*0dd0*/  DFMA R4, -R4, R8, 1 ;  /* 0x3ff000000404742b */ /* 0x000fd00000000108 */
[----:B------:R-:W-:-:S08]  /*0de0*/  DFMA R4, R4, R4, R4 ;  /* 0x000000040404722b */ /* 0x000fd00000000004 */
[----:B------:R-:W-:Y:S01]  /*0df0*/  DFMA R6, R8, R4, R8 ;  /* 0x000000040806722b */ /* 0x000fe20000000008 */
[----:B------:R-:W-:Y:S10]  /*0e00*/  BRA `(.L_x_28) ;  /* 0x0000000000307947 */ /* 0x000ff40003800000 */
.L_x_29:
[----:B------:R-:W-:Y:S01]  /*0e10*/  DMUL R4, R4, 8.11296384146066816958e+31 ;  /* 0x4690000004047828 */ /* 0x000fe20000000000 */
[----:B------:R-:W-:-:S05]  /*0e20*/  MOV R6, R3 ;  /* 0x0000000300067202 */ /* 0x000fca0000000f00 */
[----:B------:R-:W0:Y:S02]  /*0e30*/  MUFU.RCP64H R7, R5 ;  /* 0x0000000500077308 */ /* 0x000e240000001800 */
[----:B0-----:R-:W-:-:S08]  /*0e40*/  DFMA R8, -R4, R6, 1 ;  /* 0x3ff000000408742b */ /* 0x001fd00000000106 */
[----:B------:R-:W-:-:S08]  /*0e50*/  DFMA R8, R8, R8, R8 ;  /* 0x000000080808722b */ /* 0x000fd00000000008 */
[----:B------:R-:W-:-:S08]  /*0e60*/  DFMA R8, R6, R8, R6 ;  /* 0x000000080608722b */ /* 0x000fd00000000006 */
[----:B------:R-:W-:-:S08]  /*0e70*/  DFMA R6, -R4, R8, 1 ;  /* 0x3ff000000406742b */ /* 0x000fd00000000108 */
[----:B------:R-:W-:-:S08]  /*0e80*/  DFMA R6, R8, R6, R8 ;  /* 0x000000060806722b */ /* 0x000fd00000000008 */
[----:B------:R-:W-:Y:S01]  /*0e90*/  DMUL R6, R6, 8.11296384146066816958e+31 ;  /* 0x4690000006067828 */ /* 0x000fe20000000000 */
[----:B------:R-:W-:Y:S10]  /*0ea0*/  BRA `(.L_x_28) ;  /* 0x0000000000087947 */ /* 0x000ff40003800000 */
.L_x_27:
[----:B------:R-:W-:Y:S02]  /*0eb0*/  LOP3.LUT R7, R5, 0x80000, RZ, 0xfc, !PT ;  /* 0x0008000005077812 */ /* 0x000fe400078efcff */
[----:B------:R-:W-:-:S07]  /*0ec0*/  MOV R6, R4 ;  /* 0x0000000400067202 */ /* 0x000fce0000000f00 */
.L_x_28:
[----:B------:R-:W-:Y:S05]  /*0ed0*/  BSYNC.RECONVERGENT B1 ;  /* 0x0000000000017941 */ /* 0x000fea0003800200 */
.L_x_26:
[----:B------:R-:W-:Y:S01]  /*0ee0*/  HFMA2 R3, -RZ, RZ, 0, 0 ;  /* 0x00000000ff037431 */ /* 0x000fe200000001ff */
[----:B------:R-:W-:Y:S02]  /*0ef0*/  MOV R4, R6 ;  /* 0x0000000600047202 */ /* 0x000fe40000000f00 */
[----:B------:R-:W-:Y:S01]  /*0f00*/  MOV R5, R7 ;  /* 0x0000000700057202 */ /* 0x000fe20000000f00 */
[----:B------:R-:W-:Y:S06]  /*0f10*/  RET.REL.NODEC R2 `(_Z19compute_predictionsPfS_S_ii) ;  /* 0xfffffff002387950 */ /* 0x000fec0003c3ffff */
.L_x_30:
        /* <DEDUP_REMOVED lines=14> */
.L_x_32:


//--------------------- .nv.shared.reserved.0     --------------------------
	.section	.nv.shared.reserved.0,"aw",@nobits
	.weak		__nv_reservedSMEM_offset_0_alias
	.size		__nv_reservedSMEM_offset_0_alias, 0, 64
	.other		__nv_reservedSMEM_offset_0_alias,@"STO_CUDA_RESERVED_SHARED STV_DEFAULT"
__nv_reservedSMEM_offset_0_alias:
	.zero		0
	.zero		64


//--------------------- .nv.constant0._Z14update_weightsPfS_S_S_iif --------------------------
	.section	.nv.constant0._Z14update_weightsPfS_S_S_iif,"a",@progbits
	.sectionflags	@""
	.align	4
.nv.constant0._Z14update_weightsPfS_S_S_iif:
	.zero		940


//--------------------- .nv.constant0._Z19compute_predictionsPfS_S_ii --------------------------
	.section	.nv.constant0._Z19compute_predictionsPfS_S_ii,"a",@progbits
	.sectionflags	@""
	.align	4
.nv.constant0._Z19compute_predictionsPfS_S_ii:
	.zero		928


//--------------------- SYMBOLS --------------------------

	.type		.nv.reservedSmem.offset0,@object
	.size		.nv.reservedSmem.offset0,0x4
